	.target	sm_90a

	.elftype	@"ET_EXEC"


//--------------------- .note.nv.tkinfo           --------------------------
	.section	.note.nv.tkinfo,"",@"SHT_NOTE"
	.sectionflags	@"SHF_NOTE_NV_TKINFO"
	.tkinfo
        /*0018*/ 	.word	0x00000002
        /*0030*/ 	.string	""
        /*0030*/ 	.string	"ptxas"
        /*0030*/ 	.string	"Cuda compilation tools, release 13.0, V13.0.88"
        /*0030*/ 	.string	"Build cuda_13.0.r13.0/compiler.36424714_0"
        /*0030*/ 	.string	"-arch sm_90a -m 64 "



//--------------------- .note.nv.cuinfo           --------------------------
	.section	.note.nv.cuinfo,"",@"SHT_NOTE"
	.sectionflags	@"SHF_NOTE_NV_CUINFO"
        /*0018*/ 	.short	0x0002
        /*001a*/ 	.short	0x005a
        /*001c*/ 	.short	0x0082
	.zero		2


//--------------------- .nv.info                  --------------------------
	.section	.nv.info,"",@"SHT_CUDA_INFO"
	.align	4


	//----- nvinfo : EIATTR_REGCOUNT
	.align		4
        /*0000*/ 	.byte	0x04, 0x2f
        /*0002*/ 	.short	(.L_15 - .L_14)
	.align		4
.L_14:
        /*0004*/ 	.word	index@(_ZN7cutlass13device_kernelINS_4gemm6kernel13GemmUniversalIN4cute5tupleIJiiiiEEENS1_10collective13CollectiveMmaINS1_34MainloopSm90TmaGmmaWarpSpecializedILi18ENS5_IJNS4_1CILi1EEENSA_ILi8EEESB_EEENS1_35KernelTmaWarpSpecializedCooperativeEEENS5_IJNSA_ILi128EEENSA_ILi64EEENSA_ILi32EEEEEENS_6half_tENS5_IJlSB_lEEESK_SL_NS4_8TiledMMAINS4_8MMA_AtomIJNS4_4SM904GMMA25MMA_64x64x16_F32F16F16_SSILNSP_5MajorE0ELSR_0ELNSP_7ScaleInE1ELSS_1EEEEEENS4_6LayoutINS5_IJNSA_ILi2EEESB_SB_EEENS5_IJSB_NSA_ILi0EEESY_EEEEENS5_IJNS4_10UnderscoreES11_S11_EEEEENS4_23SM90_TMA_LOAD_MULTICASTENS4_14ComposedLayoutINS4_7SwizzleILi2ELi4ELi3EEENS4_18smem_ptr_flag_bitsILi16EEENSV_INS5_IJSC_SI_EEENS5_IJSI_SB_EEEEEEEvNS4_8identityENS4_13SM90_TMA_LOADES1D_vS1E_EENS_8epilogue10collective6detail29Sm90TmaWarpSpecializedAdapterINS1I_15DefaultEpilogueISK_SL_SL_NS1H_6thread17LinearCombinationISK_Li1EffLNS1M_9ScaleType4KindE0ELNS_15FloatRoundStyleE2ESK_EENS1_15EpilogueDefaultEEEEEvvEEEEvNT_6ParamsE)
        /*0008*/ 	.word	0x000000a8


	//----- nvinfo : EIATTR_FRAME_SIZE
	.align		4
.L_15:
        /*000c*/ 	.byte	0x04, 0x11
        /*000e*/ 	.short	(.L_17 - .L_16)
	.align		4
.L_16:
        /*0010*/ 	.word	index@(_ZN7cutlass13device_kernelINS_4gemm6kernel13GemmUniversalIN4cute5tupleIJiiiiEEENS1_10collective13CollectiveMmaINS1_34MainloopSm90TmaGmmaWarpSpecializedILi18ENS5_IJNS4_1CILi1EEENSA_ILi8EEESB_EEENS1_35KernelTmaWarpSpecializedCooperativeEEENS5_IJNSA_ILi128EEENSA_ILi64EEENSA_ILi32EEEEEENS_6half_tENS5_IJlSB_lEEESK_SL_NS4_8TiledMMAINS4_8MMA_AtomIJNS4_4SM904GMMA25MMA_64x64x16_F32F16F16_SSILNSP_5MajorE0ELSR_0ELNSP_7ScaleInE1ELSS_1EEEEEENS4_6LayoutINS5_IJNSA_ILi2EEESB_SB_EEENS5_IJSB_NSA_ILi0EEESY_EEEEENS5_IJNS4_10UnderscoreES11_S11_EEEEENS4_23SM90_TMA_LOAD_MULTICASTENS4_14ComposedLayoutINS4_7SwizzleILi2ELi4ELi3EEENS4_18smem_ptr_flag_bitsILi16EEENSV_INS5_IJSC_SI_EEENS5_IJSI_SB_EEEEEEEvNS4_8identityENS4_13SM90_TMA_LOADES1D_vS1E_EENS_8epilogue10collective6detail29Sm90TmaWarpSpecializedAdapterINS1I_15DefaultEpilogueISK_SL_SL_NS1H_6thread17LinearCombinationISK_Li1EffLNS1M_9ScaleType4KindE0ELNS_15FloatRoundStyleE2ESK_EENS1_15EpilogueDefaultEEEEEvvEEEEvNT_6ParamsE)
        /*0014*/ 	.word	0x00000000


	//----- nvinfo : EIATTR_MIN_STACK_SIZE
	.align		4
.L_17:
        /*0018*/ 	.byte	0x04, 0x12
        /*001a*/ 	.short	(.L_19 - .L_18)
	.align		4
.L_18:
        /*001c*/ 	.word	index@(_ZN7cutlass13device_kernelINS_4gemm6kernel13GemmUniversalIN4cute5tupleIJiiiiEEENS1_10collective13CollectiveMmaINS1_34MainloopSm90TmaGmmaWarpSpecializedILi18ENS5_IJNS4_1CILi1EEENSA_ILi8EEESB_EEENS1_35KernelTmaWarpSpecializedCooperativeEEENS5_IJNSA_ILi128EEENSA_ILi64EEENSA_ILi32EEEEEENS_6half_tENS5_IJlSB_lEEESK_SL_NS4_8TiledMMAINS4_8MMA_AtomIJNS4_4SM904GMMA25MMA_64x64x16_F32F16F16_SSILNSP_5MajorE0ELSR_0ELNSP_7ScaleInE1ELSS_1EEEEEENS4_6LayoutINS5_IJNSA_ILi2EEESB_SB_EEENS5_IJSB_NSA_ILi0EEESY_EEEEENS5_IJNS4_10UnderscoreES11_S11_EEEEENS4_23SM90_TMA_LOAD_MULTICASTENS4_14ComposedLayoutINS4_7SwizzleILi2ELi4ELi3EEENS4_18smem_ptr_flag_bitsILi16EEENSV_INS5_IJSC_SI_EEENS5_IJSI_SB_EEEEEEEvNS4_8identityENS4_13SM90_TMA_LOADES1D_vS1E_EENS_8epilogue10collective6detail29Sm90TmaWarpSpecializedAdapterINS1I_15DefaultEpilogueISK_SL_SL_NS1H_6thread17LinearCombinationISK_Li1EffLNS1M_9ScaleType4KindE0ELNS_15FloatRoundStyleE2ESK_EENS1_15EpilogueDefaultEEEEEvvEEEEvNT_6ParamsE)
        /*0020*/ 	.word	0x00000000
.L_19:


//--------------------- .nv.compat                --------------------------
	.section	.nv.compat,"",@"SHT_CUDA_COMPAT_INFO"
	.align	4
        /*0000*/ 	.byte	0x02, 0x09, 0x01, 0x00, 0x02, 0x02, 0x04, 0x00, 0x02, 0x05, 0x05, 0x00, 0x03, 0x07, 0x01, 0x01
        /*0010*/ 	.byte	0x02, 0x03, 0x01, 0x00, 0x02, 0x06, 0x01, 0x00, 0x04, 0x0b, 0x08, 0x00, 0x00, 0x00, 0x00, 0x00
        /*0020*/ 	.byte	0x00, 0x00, 0x00, 0x00


//--------------------- .nv.info._ZN7cutlass13device_kernelINS_4gemm6kernel13GemmUniversalIN4cute5tupleIJiiiiEEENS1_10collective13CollectiveMmaINS1_34MainloopSm90TmaGmmaWarpSpecializedILi18ENS5_IJNS4_1CILi1EEENSA_ILi8EEESB_EEENS1_35KernelTmaWarpSpecializedCooperativeEEENS5_IJNSA_ILi128EEENSA_ILi64EEENSA_ILi32EEEEEENS_6half_tENS5_IJlSB_lEEESK_SL_NS4_8TiledMMAINS4_8MMA_AtomIJNS4_4SM904GMMA25MMA_64x64x16_F32F16F16_SSILNSP_5MajorE0ELSR_0ELNSP_7ScaleInE1ELSS_1EEEEEENS4_6LayoutINS5_IJNSA_ILi2EEESB_SB_EEENS5_IJSB_NSA_ILi0EEESY_EEEEENS5_IJNS4_10UnderscoreES11_S11_EEEEENS4_23SM90_TMA_LOAD_MULTICASTENS4_14ComposedLayoutINS4_7SwizzleILi2ELi4ELi3EEENS4_18smem_ptr_flag_bitsILi16EEENSV_INS5_IJSC_SI_EEENS5_IJSI_SB_EEEEEEEvNS4_8identityENS4_13SM90_TMA_LOADES1D_vS1E_EENS_8epilogue10collective6detail29Sm90TmaWarpSpecializedAdapterINS1I_15DefaultEpilogueISK_SL_SL_NS1H_6thread17LinearCombinationISK_Li1EffLNS1M_9ScaleType4KindE0ELNS_15FloatRoundStyleE2ESK_EENS1_15EpilogueDefaultEEEEEvvEEEEvNT_6ParamsE --------------------------
	.section	.nv.info._ZN7cutlass13device_kernelINS_4gemm6kernel13GemmUniversalIN4cute5tupleIJiiiiEEENS1_10collective13CollectiveMmaINS1_34MainloopSm90TmaGmmaWarpSpecializedILi18ENS5_IJNS4_1CILi1EEENSA_ILi8EEESB_EEENS1_35KernelTmaWarpSpecializedCooperativeEEENS5_IJNSA_ILi128EEENSA_ILi64EEENSA_ILi32EEEEEENS_6half_tENS5_IJlSB_lEEESK_SL_NS4_8TiledMMAINS4_8MMA_AtomIJNS4_4SM904GMMA25MMA_64x64x16_F32F16F16_SSILNSP_5MajorE0ELSR_0ELNSP_7ScaleInE1ELSS_1EEEEEENS4_6LayoutINS5_IJNSA_ILi2EEESB_SB_EEENS5_IJSB_NSA_ILi0EEESY_EEEEENS5_IJNS4_10UnderscoreES11_S11_EEEEENS4_23SM90_TMA_LOAD_MULTICASTENS4_14ComposedLayoutINS4_7SwizzleILi2ELi4ELi3EEENS4_18smem_ptr_flag_bitsILi16EEENSV_INS5_IJSC_SI_EEENS5_IJSI_SB_EEEEEEEvNS4_8identityENS4_13SM90_TMA_LOADES1D_vS1E_EENS_8epilogue10collective6detail29Sm90TmaWarpSpecializedAdapterINS1I_15DefaultEpilogueISK_SL_SL_NS1H_6thread17LinearCombinationISK_Li1EffLNS1M_9ScaleType4KindE0ELNS_15FloatRoundStyleE2ESK_EENS1_15EpilogueDefaultEEEEEvvEEEEvNT_6ParamsE,"",@"SHT_CUDA_INFO"
	.sectionflags	@""
	.align	4


	//----- nvinfo : EIATTR_CUDA_API_VERSION
	.align		4
        /*0000*/ 	.byte	0x04, 0x37
        /*0002*/ 	.short	(.L_21 - .L_20)
.L_20:
        /*0004*/ 	.word	0x00000082


	//----- nvinfo : EIATTR_KPARAM_INFO
	.align		4
.L_21:
        /*0008*/ 	.byte	0x04, 0x17
        /*000a*/ 	.short	(.L_23 - .L_22)
.L_22:
        /*000c*/ 	.word	0x00000000
        /*0010*/ 	.short	0x0000
        /*0012*/ 	.short	0x0070
        /*0014*/ 	.byte	0x00, 0xf0, 0x01, 0x10


	//----- nvinfo : EIATTR_SPARSE_MMA_MASK
	.align		4
.L_23:
        /*0018*/ 	.byte	0x03, 0x50
        /*001a*/ 	.short	0x0000


	//----- nvinfo : EIATTR_MAXREG_COUNT
	.align		4
        /*001c*/ 	.byte	0x03, 0x1b
        /*001e*/ 	.short	0x00a8


	//----- nvinfo : EIATTR_NUM_BARRIERS
	.align		4
        /*0020*/ 	.byte	0x02, 0x4c
        /*0022*/ 	.byte	0x01
	.zero		1


	//----- nvinfo : EIATTR_EXTERNS
	.align		4
        /*0024*/ 	.byte	0x04, 0x0f
        /*0026*/ 	.short	(.L_25 - .L_24)


	//   ....[0]....
	.align		4
.L_24:
        /*0028*/ 	.word	index@(__assertfail)


	//----- nvinfo : EIATTR_MERCURY_ISA_VERSION
	.align		4
.L_25:
        /*002c*/ 	.byte	0x03, 0x5f
        /*002e*/ 	.short	0x0101


	//----- nvinfo : EIATTR_INT_WARP_WIDE_INSTR_OFFSETS
	.align		4
        /*0030*/ 	.byte	0x04, 0x31
        /*0032*/ 	.short	(.L_27 - .L_26)


	//   ....[0]....
.L_26:
        /*0034*/ 	.word	0x00000660


	//   ....[1]....
        /*0038*/ 	.word	0x00000680


	//   ....[2]....
        /*003c*/ 	.word	0x00000830


	//----- nvinfo : EIATTR_COOP_GROUP_MASK_REGIDS
	.align		4
.L_27:
        /*0040*/ 	.byte	0x04, 0x29
        /*0042*/ 	.short	(.L_29 - .L_28)


	//   ....[0]....
.L_28:
        /*0044*/ 	.word	0xffffffff


	//   ....[1]....
        /*0048*/ 	.word	0xffffffff


	//   ....[2]....
        /*004c*/ 	.word	0xffffffff


	//   ....[3]....
        /*0050*/ 	.word	0xffffffff


	//   ....[4]....
        /*0054*/ 	.word	0xffffffff


	//   ....[5]....
        /*0058*/ 	.word	0xffffffff


	//----- nvinfo : EIATTR_COOP_GROUP_INSTR_OFFSETS
	.align		4
.L_29:
        /*005c*/ 	.byte	0x04, 0x28
        /*005e*/ 	.short	(.L_31 - .L_30)


	//   ....[0]....
.L_30:
        /*0060*/ 	.word	0x00000060


	//   ....[1]....
        /*0064*/ 	.word	0x00000070


	//   ....[2]....
        /*0068*/ 	.word	0x00000130


	//   ....[3]....
        /*006c*/ 	.word	0x000004b0


	//   ....[4]....
        /*0070*/ 	.word	0x00000970


	//   ....[5]....
        /*0074*/ 	.word	0x000013b0


	//----- nvinfo : EIATTR_REG_RECONFIG
	.align		4
.L_31:
        /*0078*/ 	.byte	0x01, 0x54
	.zero		2


	//----- nvinfo : EIATTR_SYSCALL_OFFSETS
	.align		4
        /*007c*/ 	.byte	0x04, 0x46
        /*007e*/ 	.short	(.L_33 - .L_32)


	//   ....[0]....
.L_32:
        /*0080*/ 	.word	0x00001570


	//----- nvinfo : EIATTR_MBARRIER_INSTR_OFFSETS
	.align		4
.L_33:
        /*0084*/ 	.byte	0x04, 0x39
        /*0086*/ 	.short	(.L_35 - .L_34)


	//   ....[0]....
.L_34:
        /*0088*/ 	.word	0x00000250
        /*008c*/ 	.word	0x000000ff
        /*0090*/ 	.word	0x00000000
        /*0094*/ 	.short	0x0100
        /*0096*/ 	.byte	0x08
	.zero		1


	//   ....[1]....
        /*0098*/ 	.word	0x00000260
        /*009c*/ 	.word	0x000000ff
        /*00a0*/ 	.word	0x00000090
        /*00a4*/ 	.short	0x0100
        /*00a6*/ 	.byte	0x08
	.zero		1


	//   ....[2]....
        /*00a8*/ 	.word	0x00000270
        /*00ac*/ 	.word	0x000000ff
        /*00b0*/ 	.word	0x00000008
        /*00b4*/ 	.short	0x0100
        /*00b6*/ 	.byte	0x08
	.zero		1


	//   ....[3]....
        /*00b8*/ 	.word	0x00000280
        /*00bc*/ 	.word	0x000000ff
        /*00c0*/ 	.word	0x00000098
        /*00c4*/ 	.short	0x0100
        /*00c6*/ 	.byte	0x08
	.zero		1


	//   ....[4]....
        /*00c8*/ 	.word	0x00000290
        /*00cc*/ 	.word	0x000000ff
        /*00d0*/ 	.word	0x00000010
        /*00d4*/ 	.short	0x0100
        /*00d6*/ 	.byte	0x08
	.zero		1


	//   ....[5]....
        /*00d8*/ 	.word	0x000002a0
        /*00dc*/ 	.word	0x000000ff
        /*00e0*/ 	.word	0x000000a0
        /*00e4*/ 	.short	0x0100
        /*00e6*/ 	.byte	0x08
	.zero		1


	//   ....[6]....
        /*00e8*/ 	.word	0x000002b0
        /*00ec*/ 	.word	0x000000ff
        /*00f0*/ 	.word	0x00000018
        /*00f4*/ 	.short	0x0100
        /*00f6*/ 	.byte	0x08
	.zero		1


	//   ....[7]....
        /*00f8*/ 	.word	0x000002c0
        /*00fc*/ 	.word	0x000000ff
        /*0100*/ 	.word	0x000000a8
        /*0104*/ 	.short	0x0100
        /*0106*/ 	.byte	0x08
	.zero		1


	//   ....[8]....
        /*0108*/ 	.word	0x000002d0
        /*010c*/ 	.word	0x000000ff
        /*0110*/ 	.word	0x00000020
        /*0114*/ 	.short	0x0100
        /*0116*/ 	.byte	0x08
	.zero		1


	//   ....[9]....
        /*0118*/ 	.word	0x000002e0
        /*011c*/ 	.word	0x000000ff
        /*0120*/ 	.word	0x000000b0
        /*0124*/ 	.short	0x0100
        /*0126*/ 	.byte	0x08
	.zero		1


	//   ....[10]....
        /*0128*/ 	.word	0x000002f0
        /*012c*/ 	.word	0x000000ff
        /*0130*/ 	.word	0x00000028
        /*0134*/ 	.short	0x0100
        /*0136*/ 	.byte	0x08
	.zero		1


	//   ....[11]....
        /*0138*/ 	.word	0x00000300
        /*013c*/ 	.word	0x000000ff
        /*0140*/ 	.word	0x000000b8
        /*0144*/ 	.short	0x0100
        /*0146*/ 	.byte	0x08
	.zero		1


	//   ....[12]....
        /*0148*/ 	.word	0x00000310
        /*014c*/ 	.word	0x000000ff
        /*0150*/ 	.word	0x00000030
        /*0154*/ 	.short	0x0100
        /*0156*/ 	.byte	0x08
	.zero		1


	//   ....[13]....
        /*0158*/ 	.word	0x00000320
        /*015c*/ 	.word	0x000000ff
        /*0160*/ 	.word	0x000000c0
        /*0164*/ 	.short	0x0100
        /*0166*/ 	.byte	0x08
	.zero		1


	//   ....[14]....
        /*0168*/ 	.word	0x00000330
        /*016c*/ 	.word	0x000000ff
        /*0170*/ 	.word	0x00000038
        /*0174*/ 	.short	0x0100
        /*0176*/ 	.byte	0x08
	.zero		1


	//   ....[15]....
        /*0178*/ 	.word	0x00000340
        /*017c*/ 	.word	0x000000ff
        /*0180*/ 	.word	0x000000c8
        /*0184*/ 	.short	0x0100
        /*0186*/ 	.byte	0x08
	.zero		1


	//   ....[16]....
        /*0188*/ 	.word	0x00000350
        /*018c*/ 	.word	0x000000ff
        /*0190*/ 	.word	0x00000040
        /*0194*/ 	.short	0x0100
        /*0196*/ 	.byte	0x08
	.zero		1


	//   ....[17]....
        /*0198*/ 	.word	0x00000360
        /*019c*/ 	.word	0x000000ff
        /*01a0*/ 	.word	0x000000d0
        /*01a4*/ 	.short	0x0100
        /*01a6*/ 	.byte	0x08
	.zero		1


	//   ....[18]....
        /*01a8*/ 	.word	0x00000370
        /*01ac*/ 	.word	0x000000ff
        /*01b0*/ 	.word	0x00000048
        /*01b4*/ 	.short	0x0100
        /*01b6*/ 	.byte	0x08
	.zero		1


	//   ....[19]....
        /*01b8*/ 	.word	0x00000380
        /*01bc*/ 	.word	0x000000ff
        /*01c0*/ 	.word	0x000000d8
        /*01c4*/ 	.short	0x0100
        /*01c6*/ 	.byte	0x08
	.zero		1


	//   ....[20]....
        /*01c8*/ 	.word	0x00000390
        /*01cc*/ 	.word	0x000000ff
        /*01d0*/ 	.word	0x00000050
        /*01d4*/ 	.short	0x0100
        /*01d6*/ 	.byte	0x08
	.zero		1


	//   ....[21]....
        /*01d8*/ 	.word	0x000003a0
        /*01dc*/ 	.word	0x000000ff
        /*01e0*/ 	.word	0x000000e0
        /*01e4*/ 	.short	0x0100
        /*01e6*/ 	.byte	0x08
	.zero		1


	//   ....[22]....
        /*01e8*/ 	.word	0x000003b0
        /*01ec*/ 	.word	0x000000ff
        /*01f0*/ 	.word	0x00000058
        /*01f4*/ 	.short	0x0100
        /*01f6*/ 	.byte	0x08
	.zero		1


	//   ....[23]....
        /*01f8*/ 	.word	0x000003c0
        /*01fc*/ 	.word	0x000000ff
        /*0200*/ 	.word	0x000000e8
        /*0204*/ 	.short	0x0100
        /*0206*/ 	.byte	0x08
	.zero		1


	//   ....[24]....
        /*0208*/ 	.word	0x000003d0
        /*020c*/ 	.word	0x000000ff
        /*0210*/ 	.word	0x00000060
        /*0214*/ 	.short	0x0100
        /*0216*/ 	.byte	0x08
	.zero		1


	//   ....[25]....
        /*0218*/ 	.word	0x000003e0
        /*021c*/ 	.word	0x000000ff
        /*0220*/ 	.word	0x000000f0
        /*0224*/ 	.short	0x0100
        /*0226*/ 	.byte	0x08
	.zero		1


	//   ....[26]....
        /*0228*/ 	.word	0x000003f0
        /*022c*/ 	.word	0x000000ff
        /*0230*/ 	.word	0x00000068
        /*0234*/ 	.short	0x0100
        /*0236*/ 	.byte	0x08
	.zero		1


	//   ....[27]....
        /*0238*/ 	.word	0x00000400
        /*023c*/ 	.word	0x000000ff
        /*0240*/ 	.word	0x000000f8
        /*0244*/ 	.short	0x0100
        /*0246*/ 	.byte	0x08
	.zero		1


	//   ....[28]....
        /*0248*/ 	.word	0x00000410
        /*024c*/ 	.word	0x000000ff
        /*0250*/ 	.word	0x00000070
        /*0254*/ 	.short	0x0100
        /*0256*/ 	.byte	0x08
	.zero		1


	//   ....[29]....
        /*0258*/ 	.word	0x00000420
        /*025c*/ 	.word	0x000000ff
        /*0260*/ 	.word	0x00000100
        /*0264*/ 	.short	0x0100
        /*0266*/ 	.byte	0x08
	.zero		1


	//   ....[30]....
        /*0268*/ 	.word	0x00000430
        /*026c*/ 	.word	0x000000ff
        /*0270*/ 	.word	0x00000078
        /*0274*/ 	.short	0x0100
        /*0276*/ 	.byte	0x08
	.zero		1


	//   ....[31]....
        /*0278*/ 	.word	0x00000440
        /*027c*/ 	.word	0x000000ff
        /*0280*/ 	.word	0x00000108
        /*0284*/ 	.short	0x0100
        /*0286*/ 	.byte	0x08
	.zero		1


	//   ....[32]....
        /*0288*/ 	.word	0x00000450
        /*028c*/ 	.word	0x000000ff
        /*0290*/ 	.word	0x00000080
        /*0294*/ 	.short	0x0100
        /*0296*/ 	.byte	0x08
	.zero		1


	//   ....[33]....
        /*0298*/ 	.word	0x00000460
        /*029c*/ 	.word	0x000000ff
        /*02a0*/ 	.word	0x00000110
        /*02a4*/ 	.short	0x0100
        /*02a6*/ 	.byte	0x08
	.zero		1


	//   ....[34]....
        /*02a8*/ 	.word	0x00000470
        /*02ac*/ 	.word	0x000000ff
        /*02b0*/ 	.word	0x00000088
        /*02b4*/ 	.short	0x0100
        /*02b6*/ 	.byte	0x08
	.zero		1


	//   ....[35]....
        /*02b8*/ 	.word	0x00000480
        /*02bc*/ 	.word	0x000000ff
        /*02c0*/ 	.word	0x00000118
        /*02c4*/ 	.short	0x0100
        /*02c6*/ 	.byte	0x08
	.zero		1


	//   ....[36]....
        /*02c8*/ 	.word	0x000008b0
        /*02cc*/ 	.word	0x000000ff
        /*02d0*/ 	.word	0x00000130
        /*02d4*/ 	.short	0x0100
        /*02d6*/ 	.byte	0x06
	.zero		1


	//   ....[37]....
        /*02d8*/ 	.word	0x00000920
        /*02dc*/ 	.word	0x000000ff
        /*02e0*/ 	.word	0x00000138
        /*02e4*/ 	.short	0x0100
        /*02e6*/ 	.byte	0x06
	.zero		1


	//   ....[38]....
        /*02e8*/ 	.word	0x00001630
        /*02ec*/ 	.word	0x00000003
        /*02f0*/ 	.word	0x00000000
        /*02f4*/ 	.short	0x010a
        /*02f6*/ 	.byte	0x3f
	.zero		1


	//   ....[39]....
        /*02f8*/ 	.word	0x00001670
        /*02fc*/ 	.word	0x00000003
        /*0300*/ 	.word	0x00000000
        /*0304*/ 	.short	0x010a
        /*0306*/ 	.byte	0x3f
	.zero		1


	//   ....[40]....
        /*0308*/ 	.word	0x00001940
        /*030c*/ 	.word	0x00000005
        /*0310*/ 	.word	0x00000000
        /*0314*/ 	.short	0x010a
        /*0316*/ 	.byte	0x3f
	.zero		1


	//   ....[41]....
        /*0318*/ 	.word	0x00001980
        /*031c*/ 	.word	0x00000005
        /*0320*/ 	.word	0x00000000
        /*0324*/ 	.short	0x010a
        /*0326*/ 	.byte	0x3f
	.zero		1


	//   ....[42]....
        /*0328*/ 	.word	0x00001ae0
        /*032c*/ 	.word	0x00000005
        /*0330*/ 	.word	0x00000000
        /*0334*/ 	.short	0x0101
        /*0336*/ 	.byte	0x3f
	.zero		1


	//   ....[43]....
        /*0338*/ 	.word	0x00001d00
        /*033c*/ 	.word	0x00000003
        /*0340*/ 	.word	0x00000000
        /*0344*/ 	.short	0x0101
        /*0346*/ 	.byte	0x3f
	.zero		1


	//   ....[44]....
        /*0348*/ 	.word	0x000051a0
        /*034c*/ 	.word	0x00000016
        /*0350*/ 	.word	0x00000090
        /*0354*/ 	.short	0x010a
        /*0356*/ 	.byte	0x3f
	.zero		1


	//   ....[45]....
        /*0358*/ 	.word	0x00005500
        /*035c*/ 	.word	0x00000003
        /*0360*/ 	.word	0x00000138
        /*0364*/ 	.short	0x0101
        /*0366*/ 	.byte	0x3f
	.zero		1


	//   ....[46]....
        /*0368*/ 	.word	0x00005c50
        /*036c*/ 	.word	0x00000007
        /*0370*/ 	.word	0x00000000
        /*0374*/ 	.short	0x010a
        /*0376*/ 	.byte	0x3f
	.zero		1


	//   ....[47]....
        /*0378*/ 	.word	0x00005cd0
        /*037c*/ 	.word	0x00000008
        /*0380*/ 	.word	0x00000000
        /*0384*/ 	.short	0x010a
        /*0386*/ 	.byte	0x3f
	.zero		1


	//   ....[48]....
        /*0388*/ 	.word	0x00005d60
        /*038c*/ 	.word	0x00000009
        /*0390*/ 	.word	0x00000000
        /*0394*/ 	.short	0x010a
        /*0396*/ 	.byte	0x3f
	.zero		1


	//   ....[49]....
        /*0398*/ 	.word	0x00005df0
        /*039c*/ 	.word	0x00000008
        /*03a0*/ 	.word	0x00000000
        /*03a4*/ 	.short	0x010a
        /*03a6*/ 	.byte	0x3f
	.zero		1


	//   ....[50]....
        /*03a8*/ 	.word	0x00005e80
        /*03ac*/ 	.word	0x00000009
        /*03b0*/ 	.word	0x00000000
        /*03b4*/ 	.short	0x010a
        /*03b6*/ 	.byte	0x3f
	.zero		1


	//   ....[51]....
        /*03b8*/ 	.word	0x00005f10
        /*03bc*/ 	.word	0x00000008
        /*03c0*/ 	.word	0x00000000
        /*03c4*/ 	.short	0x010a
        /*03c6*/ 	.byte	0x3f
	.zero		1


	//   ....[52]....
        /*03c8*/ 	.word	0x00005fa0
        /*03cc*/ 	.word	0x00000009
        /*03d0*/ 	.word	0x00000000
        /*03d4*/ 	.short	0x010a
        /*03d6*/ 	.byte	0x3f
	.zero		1


	//   ....[53]....
        /*03d8*/ 	.word	0x00006030
        /*03dc*/ 	.word	0x00000008
        /*03e0*/ 	.word	0x00000000
        /*03e4*/ 	.short	0x010a
        /*03e6*/ 	.byte	0x3f
	.zero		1


	//   ....[54]....
        /*03e8*/ 	.word	0x000060c0
        /*03ec*/ 	.word	0x00000009
        /*03f0*/ 	.word	0x00000000
        /*03f4*/ 	.short	0x010a
        /*03f6*/ 	.byte	0x3f
	.zero		1


	//   ....[55]....
        /*03f8*/ 	.word	0x00006150
        /*03fc*/ 	.word	0x00000008
        /*0400*/ 	.word	0x00000000
        /*0404*/ 	.short	0x010a
        /*0406*/ 	.byte	0x3f
	.zero		1


	//   ....[56]....
        /*0408*/ 	.word	0x000061e0
        /*040c*/ 	.word	0x00000009
        /*0410*/ 	.word	0x00000000
        /*0414*/ 	.short	0x010a
        /*0416*/ 	.byte	0x3f
	.zero		1


	//   ....[57]....
        /*0418*/ 	.word	0x00006270
        /*041c*/ 	.word	0x00000008
        /*0420*/ 	.word	0x00000000
        /*0424*/ 	.short	0x010a
        /*0426*/ 	.byte	0x3f
	.zero		1


	//   ....[58]....
        /*0428*/ 	.word	0x00006300
        /*042c*/ 	.word	0x00000009
        /*0430*/ 	.word	0x00000000
        /*0434*/ 	.short	0x010a
        /*0436*/ 	.byte	0x3f
	.zero		1


	//   ....[59]....
        /*0438*/ 	.word	0x00006390
        /*043c*/ 	.word	0x00000008
        /*0440*/ 	.word	0x00000000
        /*0444*/ 	.short	0x010a
        /*0446*/ 	.byte	0x3f
	.zero		1


	//   ....[60]....
        /*0448*/ 	.word	0x00006420
        /*044c*/ 	.word	0x00000009
        /*0450*/ 	.word	0x00000000
        /*0454*/ 	.short	0x010a
        /*0456*/ 	.byte	0x3f
	.zero		1


	//   ....[61]....
        /*0458*/ 	.word	0x000064b0
        /*045c*/ 	.word	0x00000008
        /*0460*/ 	.word	0x00000000
        /*0464*/ 	.short	0x010a
        /*0466*/ 	.byte	0x3f
	.zero		1


	//   ....[62]....
        /*0468*/ 	.word	0x00006540
        /*046c*/ 	.word	0x0000000b
        /*0470*/ 	.word	0x00000000
        /*0474*/ 	.short	0x010a
        /*0476*/ 	.byte	0x3f
	.zero		1


	//   ....[63]....
        /*0478*/ 	.word	0x000065d0
        /*047c*/ 	.word	0x00000003
        /*0480*/ 	.word	0x00000000
        /*0484*/ 	.short	0x010a
        /*0486*/ 	.byte	0x3f
	.zero		1


	//   ....[64]....
        /*0488*/ 	.word	0x00006630
        /*048c*/ 	.word	0x00000003
        /*0490*/ 	.word	0x00000000
        /*0494*/ 	.short	0x010a
        /*0496*/ 	.byte	0x3f
	.zero		1


	//   ....[65]....
        /*0498*/ 	.word	0x00006680
        /*049c*/ 	.word	0x00000005
        /*04a0*/ 	.word	0x00000000
        /*04a4*/ 	.short	0x010a
        /*04a6*/ 	.byte	0x3f
	.zero		1


	//   ....[66]....
        /*04a8*/ 	.word	0x00006750
        /*04ac*/ 	.word	0x00000016
        /*04b0*/ 	.word	0x00000090
        /*04b4*/ 	.short	0x010a
        /*04b6*/ 	.byte	0x3f
	.zero		1


	//   ....[67]....
        /*04b8*/ 	.word	0x00006820
        /*04bc*/ 	.word	0x00000007
        /*04c0*/ 	.word	0x00000000
        /*04c4*/ 	.short	0x010a
        /*04c6*/ 	.byte	0x3f
	.zero		1


	//   ....[68]....
        /*04c8*/ 	.word	0x00006870
        /*04cc*/ 	.word	0x00000008
        /*04d0*/ 	.word	0x00000000
        /*04d4*/ 	.short	0x010a
        /*04d6*/ 	.byte	0x3f
	.zero		1


	//   ....[69]....
        /*04d8*/ 	.word	0x000068c0
        /*04dc*/ 	.word	0x00000009
        /*04e0*/ 	.word	0x00000000
        /*04e4*/ 	.short	0x010a
        /*04e6*/ 	.byte	0x3f
	.zero		1


	//   ....[70]....
        /*04e8*/ 	.word	0x00006910
        /*04ec*/ 	.word	0x00000008
        /*04f0*/ 	.word	0x00000000
        /*04f4*/ 	.short	0x010a
        /*04f6*/ 	.byte	0x3f
	.zero		1


	//   ....[71]....
        /*04f8*/ 	.word	0x00006960
        /*04fc*/ 	.word	0x00000009
        /*0500*/ 	.word	0x00000000
        /*0504*/ 	.short	0x010a
        /*0506*/ 	.byte	0x3f
	.zero		1


	//   ....[72]....
        /*0508*/ 	.word	0x000069b0
        /*050c*/ 	.word	0x00000008
        /*0510*/ 	.word	0x00000000
        /*0514*/ 	.short	0x010a
        /*0516*/ 	.byte	0x3f
	.zero		1


	//   ....[73]....
        /*0518*/ 	.word	0x00006a00
        /*051c*/ 	.word	0x00000009
        /*0520*/ 	.word	0x00000000
        /*0524*/ 	.short	0x010a
        /*0526*/ 	.byte	0x3f
	.zero		1


	//   ....[74]....
        /*0528*/ 	.word	0x00006a50
        /*052c*/ 	.word	0x00000008
        /*0530*/ 	.word	0x00000000
        /*0534*/ 	.short	0x010a
        /*0536*/ 	.byte	0x3f
	.zero		1


	//   ....[75]....
        /*0538*/ 	.word	0x00006aa0
        /*053c*/ 	.word	0x00000009
        /*0540*/ 	.word	0x00000000
        /*0544*/ 	.short	0x010a
        /*0546*/ 	.byte	0x3f
	.zero		1


	//   ....[76]....
        /*0548*/ 	.word	0x00006af0
        /*054c*/ 	.word	0x00000008
        /*0550*/ 	.word	0x00000000
        /*0554*/ 	.short	0x010a
        /*0556*/ 	.byte	0x3f
	.zero		1


	//   ....[77]....
        /*0558*/ 	.word	0x00006b40
        /*055c*/ 	.word	0x00000009
        /*0560*/ 	.word	0x00000000
        /*0564*/ 	.short	0x010a
        /*0566*/ 	.byte	0x3f
	.zero		1


	//   ....[78]....
        /*0568*/ 	.word	0x00006b90
        /*056c*/ 	.word	0x00000008
        /*0570*/ 	.word	0x00000000
        /*0574*/ 	.short	0x010a
        /*0576*/ 	.byte	0x3f
	.zero		1


	//   ....[79]....
        /*0578*/ 	.word	0x00006be0
        /*057c*/ 	.word	0x00000009
        /*0580*/ 	.word	0x00000000
        /*0584*/ 	.short	0x010a
        /*0586*/ 	.byte	0x3f
	.zero		1


	//   ....[80]....
        /*0588*/ 	.word	0x00006c30
        /*058c*/ 	.word	0x00000008
        /*0590*/ 	.word	0x00000000
        /*0594*/ 	.short	0x010a
        /*0596*/ 	.byte	0x3f
	.zero		1


	//   ....[81]....
        /*0598*/ 	.word	0x00006c80
        /*059c*/ 	.word	0x00000009
        /*05a0*/ 	.word	0x00000000
        /*05a4*/ 	.short	0x010a
        /*05a6*/ 	.byte	0x3f
	.zero		1


	//   ....[82]....
        /*05a8*/ 	.word	0x00006cd0
        /*05ac*/ 	.word	0x00000008
        /*05b0*/ 	.word	0x00000000
        /*05b4*/ 	.short	0x010a
        /*05b6*/ 	.byte	0x3f
	.zero		1


	//   ....[83]....
        /*05b8*/ 	.word	0x00006d20
        /*05bc*/ 	.word	0x0000000b
        /*05c0*/ 	.word	0x00000000
        /*05c4*/ 	.short	0x010a
        /*05c6*/ 	.byte	0x3f
	.zero		1


	//----- nvinfo : EIATTR_NUM_MBARRIERS
	.align		4
.L_35:
        /*05c8*/ 	.byte	0x03, 0x38
        /*05ca*/ 	.short	0x0026


	//----- nvinfo : EIATTR_EXIT_INSTR_OFFSETS
	.align		4
        /*05cc*/ 	.byte	0x04, 0x1c
        /*05ce*/ 	.short	(.L_37 - .L_36)


	//   ....[0]....
.L_36:
        /*05d0*/ 	.word	0x00000ad0


	//   ....[1]....
        /*05d4*/ 	.word	0x000012e0


	//   ....[2]....
        /*05d8*/ 	.word	0x000048c0


	//   ....[3]....
        /*05dc*/ 	.word	0x00004e20


	//   ....[4]....
        /*05e0*/ 	.word	0x00006620


	//----- nvinfo : EIATTR_MAX_THREADS
	.align		4
.L_37:
        /*05e4*/ 	.byte	0x04, 0x05
        /*05e6*/ 	.short	(.L_39 - .L_38)
.L_38:
        /*05e8*/ 	.word	0x00000180
        /*05ec*/ 	.word	0x00000001
        /*05f0*/ 	.word	0x00000001


	//----- nvinfo : EIATTR_CRS_STACK_SIZE
	.align		4
.L_39:
        /*05f4*/ 	.byte	0x04, 0x1e
        /*05f6*/ 	.short	(.L_41 - .L_40)
.L_40:
        /*05f8*/ 	.word	0x00000000


	//----- nvinfo : EIATTR_CBANK_PARAM_SIZE
	.align		4
.L_41:
        /*05fc*/ 	.byte	0x03, 0x19
        /*05fe*/ 	.short	0x0470


	//----- nvinfo : EIATTR_PARAM_CBANK
	.align		4
        /*0600*/ 	.byte	0x04, 0x0a
        /*0602*/ 	.short	(.L_43 - .L_42)
	.align		4
.L_42:
        /*0604*/ 	.word	index@(.nv.constant0._ZN7cutlass13device_kernelINS_4gemm6kernel13GemmUniversalIN4cute5tupleIJiiiiEEENS1_10collective13CollectiveMmaINS1_34MainloopSm90TmaGmmaWarpSpecializedILi18ENS5_IJNS4_1CILi1EEENSA_ILi8EEESB_EEENS1_35KernelTmaWarpSpecializedCooperativeEEENS5_IJNSA_ILi128EEENSA_ILi64EEENSA_ILi32EEEEEENS_6half_tENS5_IJlSB_lEEESK_SL_NS4_8TiledMMAINS4_8MMA_AtomIJNS4_4SM904GMMA25MMA_64x64x16_F32F16F16_SSILNSP_5MajorE0ELSR_0ELNSP_7ScaleInE1ELSS_1EEEEEENS4_6LayoutINS5_IJNSA_ILi2EEESB_SB_EEENS5_IJSB_NSA_ILi0EEESY_EEEEENS5_IJNS4_10UnderscoreES11_S11_EEEEENS4_23SM90_TMA_LOAD_MULTICASTENS4_14ComposedLayoutINS4_7SwizzleILi2ELi4ELi3EEENS4_18smem_ptr_flag_bitsILi16EEENSV_INS5_IJSC_SI_EEENS5_IJSI_SB_EEEEEEEvNS4_8identityENS4_13SM90_TMA_LOADES1D_vS1E_EENS_8epilogue10collective6detail29Sm90TmaWarpSpecializedAdapterINS1I_15DefaultEpilogueISK_SL_SL_NS1H_6thread17LinearCombinationISK_Li1EffLNS1M_9ScaleType4KindE0ELNS_15FloatRoundStyleE2ESK_EENS1_15EpilogueDefaultEEEEEvvEEEEvNT_6ParamsE)
        /*0608*/ 	.short	0x0210
        /*060a*/ 	.short	0x0470


	//----- nvinfo : EIATTR_SW_WAR
	.align		4
.L_43:
        /*060c*/ 	.byte	0x04, 0x36
        /*060e*/ 	.short	(.L_45 - .L_44)
.L_44:
        /*0610*/ 	.word	0x00000008
.L_45:


//--------------------- .nv.callgraph             --------------------------
	.section	.nv.callgraph,"",@"SHT_CUDA_CALLGRAPH"
	.align	4
	.sectionentsize	8
	.align		4
        /*0000*/ 	.word	0x00000000
	.align		4
        /*0004*/ 	.word	0xffffffff
	.align		4
        /*0008*/ 	.word	index@(_ZN7cutlass13device_kernelINS_4gemm6kernel13GemmUniversalIN4cute5tupleIJiiiiEEENS1_10collective13CollectiveMmaINS1_34MainloopSm90TmaGmmaWarpSpecializedILi18ENS5_IJNS4_1CILi1EEENSA_ILi8EEESB_EEENS1_35KernelTmaWarpSpecializedCooperativeEEENS5_IJNSA_ILi128EEENSA_ILi64EEENSA_ILi32EEEEEENS_6half_tENS5_IJlSB_lEEESK_SL_NS4_8TiledMMAINS4_8MMA_AtomIJNS4_4SM904GMMA25MMA_64x64x16_F32F16F16_SSILNSP_5MajorE0ELSR_0ELNSP_7ScaleInE1ELSS_1EEEEEENS4_6LayoutINS5_IJNSA_ILi2EEESB_SB_EEENS5_IJSB_NSA_ILi0EEESY_EEEEENS5_IJNS4_10UnderscoreES11_S11_EEEEENS4_23SM90_TMA_LOAD_MULTICASTENS4_14ComposedLayoutINS4_7SwizzleILi2ELi4ELi3EEENS4_18smem_ptr_flag_bitsILi16EEENSV_INS5_IJSC_SI_EEENS5_IJSI_SB_EEEEEEEvNS4_8identityENS4_13SM90_TMA_LOADES1D_vS1E_EENS_8epilogue10collective6detail29Sm90TmaWarpSpecializedAdapterINS1I_15DefaultEpilogueISK_SL_SL_NS1H_6thread17LinearCombinationISK_Li1EffLNS1M_9ScaleType4KindE0ELNS_15FloatRoundStyleE2ESK_EENS1_15EpilogueDefaultEEEEEvvEEEEvNT_6ParamsE)
	.align		4
        /*000c*/ 	.word	index@(__assertfail)
	.align		4
        /*0010*/ 	.word	0x00000000
	.align		4
        /*0014*/ 	.word	0xfffffffe
	.align		4
        /*0018*/ 	.word	0x00000000
	.align		4
        /*001c*/ 	.word	0xfffffffd
	.align		4
        /*0020*/ 	.word	0x00000000
	.align		4
        /*0024*/ 	.word	0xfffffffc


//--------------------- .nv.constant4             --------------------------
	.section	.nv.constant4,"a",@progbits
	.align	8
	.align		8
.nv.constant4:
        /*0000*/ 	.dword	__assertfail
	.align		8
        /*0008*/ 	.dword	__unnamed_1
	.align		8
        /*0010*/ 	.dword	_ZN40_INTERNAL_2c11120b_4_k_cu_23b52795_279304cuda3std3__45__cpo5beginE
	.align		8
        /*0018*/ 	.dword	_ZN40_INTERNAL_2c11120b_4_k_cu_23b52795_279304cuda3std3__45__cpo3endE
	.align		8
        /*0020*/ 	.dword	_ZN40_INTERNAL_2c11120b_4_k_cu_23b52795_279304cuda3std3__45__cpo6cbeginE
	.align		8
        /*0028*/ 	.dword	_ZN40_INTERNAL_2c11120b_4_k_cu_23b52795_279304cuda3std3__45__cpo4cendE
	.align		8
        /*0030*/ 	.dword	_ZN40_INTERNAL_2c11120b_4_k_cu_23b52795_279304cuda3std3__442_GLOBAL__N__2c11120b_4_k_cu_23b52795_279306ignoreE
	.align		8
        /*0038*/ 	.dword	_ZN40_INTERNAL_2c11120b_4_k_cu_23b52795_279304cuda3std3__419piecewise_constructE
	.align		8
        /*0040*/ 	.dword	_ZN40_INTERNAL_2c11120b_4_k_cu_23b52795_279304cuda3std3__48in_placeE
	.align		8
        /*0048*/ 	.dword	_ZN40_INTERNAL_2c11120b_4_k_cu_23b52795_279304cuda3std6ranges3__45__cpo4swapE
	.align		8
        /*0050*/ 	.dword	_ZN40_INTERNAL_2c11120b_4_k_cu_23b52795_279304cuda3std6ranges3__45__cpo9iter_moveE
	.align		8
        /*0058*/ 	.dword	_ZN40_INTERNAL_2c11120b_4_k_cu_23b52795_279304cute7productE
	.align		8
        /*0060*/ 	.dword	_ZN40_INTERNAL_2c11120b_4_k_cu_23b52795_279304cute1_E
	.align		8
        /*0068*/ 	.dword	$str$22
	.align		8
        /*0070*/ 	.dword	$str$23


//--------------------- .text._ZN7cutlass13device_kernelINS_4gemm6kernel13GemmUniversalIN4cute5tupleIJiiiiEEENS1_10collective13CollectiveMmaINS1_34MainloopSm90TmaGmmaWarpSpecializedILi18ENS5_IJNS4_1CILi1EEENSA_ILi8EEESB_EEENS1_35KernelTmaWarpSpecializedCooperativeEEENS5_IJNSA_ILi128EEENSA_ILi64EEENSA_ILi32EEEEEENS_6half_tENS5_IJlSB_lEEESK_SL_NS4_8TiledMMAINS4_8MMA_AtomIJNS4_4SM904GMMA25MMA_64x64x16_F32F16F16_SSILNSP_5MajorE0ELSR_0ELNSP_7ScaleInE1ELSS_1EEEEEENS4_6LayoutINS5_IJNSA_ILi2EEESB_SB_EEENS5_IJSB_NSA_ILi0EEESY_EEEEENS5_IJNS4_10UnderscoreES11_S11_EEEEENS4_23SM90_TMA_LOAD_MULTICASTENS4_14ComposedLayoutINS4_7SwizzleILi2ELi4ELi3EEENS4_18smem_ptr_flag_bitsILi16EEENSV_INS5_IJSC_SI_EEENS5_IJSI_SB_EEEEEEEvNS4_8identityENS4_13SM90_TMA_LOADES1D_vS1E_EENS_8epilogue10collective6detail29Sm90TmaWarpSpecializedAdapterINS1I_15DefaultEpilogueISK_SL_SL_NS1H_6thread17LinearCombinationISK_Li1EffLNS1M_9ScaleType4KindE0ELNS_15FloatRoundStyleE2ESK_EENS1_15EpilogueDefaultEEEEEvvEEEEvNT_6ParamsE --------------------------
	.section	.text._ZN7cutlass13device_kernelINS_4gemm6kernel13GemmUniversalIN4cute5tupleIJiiiiEEENS1_10collective13CollectiveMmaINS1_34MainloopSm90TmaGmmaWarpSpecializedILi18ENS5_IJNS4_1CILi1EEENSA_ILi8EEESB_EEENS1_35KernelTmaWarpSpecializedCooperativeEEENS5_IJNSA_ILi128EEENSA_ILi64EEENSA_ILi32EEEEEENS_6half_tENS5_IJlSB_lEEESK_SL_NS4_8TiledMMAINS4_8MMA_AtomIJNS4_4SM904GMMA25MMA_64x64x16_F32F16F16_SSILNSP_5MajorE0ELSR_0ELNSP_7ScaleInE1ELSS_1EEEEEENS4_6LayoutINS5_IJNSA_ILi2EEESB_SB_EEENS5_IJSB_NSA_ILi0EEESY_EEEEENS5_IJNS4_10UnderscoreES11_S11_EEEEENS4_23SM90_TMA_LOAD_MULTICASTENS4_14ComposedLayoutINS4_7SwizzleILi2ELi4ELi3EEENS4_18smem_ptr_flag_bitsILi16EEENSV_INS5_IJSC_SI_EEENS5_IJSI_SB_EEEEEEEvNS4_8identityENS4_13SM90_TMA_LOADES1D_vS1E_EENS_8epilogue10collective6detail29Sm90TmaWarpSpecializedAdapterINS1I_15DefaultEpilogueISK_SL_SL_NS1H_6thread17LinearCombinationISK_Li1EffLNS1M_9ScaleType4KindE0ELNS_15FloatRoundStyleE2ESK_EENS1_15EpilogueDefaultEEEEEvvEEEEvNT_6ParamsE,"ax",@progbits
	.align	128
.text._ZN7cutlass13device_kernelINS_4gemm6kernel13GemmUniversalIN4cute5tupleIJiiiiEEENS1_10collective13CollectiveMmaINS1_34MainloopSm90TmaGmmaWarpSpecializedILi18ENS5_IJNS4_1CILi1EEENSA_ILi8EEESB_EEENS1_35KernelTmaWarpSpecializedCooperativeEEENS5_IJNSA_ILi128EEENSA_ILi64EEENSA_ILi32EEEEEENS_6half_tENS5_IJlSB_lEEESK_SL_NS4_8TiledMMAINS4_8MMA_AtomIJNS4_4SM904GMMA25MMA_64x64x16_F32F16F16_SSILNSP_5MajorE0ELSR_0ELNSP_7ScaleInE1ELSS_1EEEEEENS4_6LayoutINS5_IJNSA_ILi2EEESB_SB_EEENS5_IJSB_NSA_ILi0EEESY_EEEEENS5_IJNS4_10UnderscoreES11_S11_EEEEENS4_23SM90_TMA_LOAD_MULTICASTENS4_14ComposedLayoutINS4_7SwizzleILi2ELi4ELi3EEENS4_18smem_ptr_flag_bitsILi16EEENSV_INS5_IJSC_SI_EEENS5_IJSI_SB_EEEEEEEvNS4_8identityENS4_13SM90_TMA_LOADES1D_vS1E_EENS_8epilogue10collective6detail29Sm90TmaWarpSpecializedAdapterINS1I_15DefaultEpilogueISK_SL_SL_NS1H_6thread17LinearCombinationISK_Li1EffLNS1M_9ScaleType4KindE0ELNS_15FloatRoundStyleE2ESK_EENS1_15EpilogueDefaultEEEEEvvEEEEvNT_6ParamsE:
        .type           _ZN7cutlass13device_kernelINS_4gemm6kernel13GemmUniversalIN4cute5tupleIJiiiiEEENS1_10collective13CollectiveMmaINS1_34MainloopSm90TmaGmmaWarpSpecializedILi18ENS5_IJNS4_1CILi1EEENSA_ILi8EEESB_EEENS1_35KernelTmaWarpSpecializedCooperativeEEENS5_IJNSA_ILi128EEENSA_ILi64EEENSA_ILi32EEEEEENS_6half_tENS5_IJlSB_lEEESK_SL_NS4_8TiledMMAINS4_8MMA_AtomIJNS4_4SM904GMMA25MMA_64x64x16_F32F16F16_SSILNSP_5MajorE0ELSR_0ELNSP_7ScaleInE1ELSS_1EEEEEENS4_6LayoutINS5_IJNSA_ILi2EEESB_SB_EEENS5_IJSB_NSA_ILi0EEESY_EEEEENS5_IJNS4_10UnderscoreES11_S11_EEEEENS4_23SM90_TMA_LOAD_MULTICASTENS4_14ComposedLayoutINS4_7SwizzleILi2ELi4ELi3EEENS4_18smem_ptr_flag_bitsILi16EEENSV_INS5_IJSC_SI_EEENS5_IJSI_SB_EEEEEEEvNS4_8identityENS4_13SM90_TMA_LOADES1D_vS1E_EENS_8epilogue10collective6detail29Sm90TmaWarpSpecializedAdapterINS1I_15DefaultEpilogueISK_SL_SL_NS1H_6thread17LinearCombinationISK_Li1EffLNS1M_9ScaleType4KindE0ELNS_15FloatRoundStyleE2ESK_EENS1_15EpilogueDefaultEEEEEvvEEEEvNT_6ParamsE,@function
        .size           _ZN7cutlass13device_kernelINS_4gemm6kernel13GemmUniversalIN4cute5tupleIJiiiiEEENS1_10collective13CollectiveMmaINS1_34MainloopSm90TmaGmmaWarpSpecializedILi18ENS5_IJNS4_1CILi1EEENSA_ILi8EEESB_EEENS1_35KernelTmaWarpSpecializedCooperativeEEENS5_IJNSA_ILi128EEENSA_ILi64EEENSA_ILi32EEEEEENS_6half_tENS5_IJlSB_lEEESK_SL_NS4_8TiledMMAINS4_8MMA_AtomIJNS4_4SM904GMMA25MMA_64x64x16_F32F16F16_SSILNSP_5MajorE0ELSR_0ELNSP_7ScaleInE1ELSS_1EEEEEENS4_6LayoutINS5_IJNSA_ILi2EEESB_SB_EEENS5_IJSB_NSA_ILi0EEESY_EEEEENS5_IJNS4_10UnderscoreES11_S11_EEEEENS4_23SM90_TMA_LOAD_MULTICASTENS4_14ComposedLayoutINS4_7SwizzleILi2ELi4ELi3EEENS4_18smem_ptr_flag_bitsILi16EEENSV_INS5_IJSC_SI_EEENS5_IJSI_SB_EEEEEEEvNS4_8identityENS4_13SM90_TMA_LOADES1D_vS1E_EENS_8epilogue10collective6detail29Sm90TmaWarpSpecializedAdapterINS1I_15DefaultEpilogueISK_SL_SL_NS1H_6thread17LinearCombinationISK_Li1EffLNS1M_9ScaleType4KindE0ELNS_15FloatRoundStyleE2ESK_EENS1_15EpilogueDefaultEEEEEvvEEEEvNT_6ParamsE,(.L_x_164 - _ZN7cutlass13device_kernelINS_4gemm6kernel13GemmUniversalIN4cute5tupleIJiiiiEEENS1_10collective13CollectiveMmaINS1_34MainloopSm90TmaGmmaWarpSpecializedILi18ENS5_IJNS4_1CILi1EEENSA_ILi8EEESB_EEENS1_35KernelTmaWarpSpecializedCooperativeEEENS5_IJNSA_ILi128EEENSA_ILi64EEENSA_ILi32EEEEEENS_6half_tENS5_IJlSB_lEEESK_SL_NS4_8TiledMMAINS4_8MMA_AtomIJNS4_4SM904GMMA25MMA_64x64x16_F32F16F16_SSILNSP_5MajorE0ELSR_0ELNSP_7ScaleInE1ELSS_1EEEEEENS4_6LayoutINS5_IJNSA_ILi2EEESB_SB_EEENS5_IJSB_NSA_ILi0EEESY_EEEEENS5_IJNS4_10UnderscoreES11_S11_EEEEENS4_23SM90_TMA_LOAD_MULTICASTENS4_14ComposedLayoutINS4_7SwizzleILi2ELi4ELi3EEENS4_18smem_ptr_flag_bitsILi16EEENSV_INS5_IJSC_SI_EEENS5_IJSI_SB_EEEEEEEvNS4_8identityENS4_13SM90_TMA_LOADES1D_vS1E_EENS_8epilogue10collective6detail29Sm90TmaWarpSpecializedAdapterINS1I_15DefaultEpilogueISK_SL_SL_NS1H_6thread17LinearCombinationISK_Li1EffLNS1M_9ScaleType4KindE0ELNS_15FloatRoundStyleE2ESK_EENS1_15EpilogueDefaultEEEEEvvEEEEvNT_6ParamsE)
        .other          _ZN7cutlass13device_kernelINS_4gemm6kernel13GemmUniversalIN4cute5tupleIJiiiiEEENS1_10collective13CollectiveMmaINS1_34MainloopSm90TmaGmmaWarpSpecializedILi18ENS5_IJNS4_1CILi1EEENSA_ILi8EEESB_EEENS1_35KernelTmaWarpSpecializedCooperativeEEENS5_IJNSA_ILi128EEENSA_ILi64EEENSA_ILi32EEEEEENS_6half_tENS5_IJlSB_lEEESK_SL_NS4_8TiledMMAINS4_8MMA_AtomIJNS4_4SM904GMMA25MMA_64x64x16_F32F16F16_SSILNSP_5MajorE0ELSR_0ELNSP_7ScaleInE1ELSS_1EEEEEENS4_6LayoutINS5_IJNSA_ILi2EEESB_SB_EEENS5_IJSB_NSA_ILi0EEESY_EEEEENS5_IJNS4_10UnderscoreES11_S11_EEEEENS4_23SM90_TMA_LOAD_MULTICASTENS4_14ComposedLayoutINS4_7SwizzleILi2ELi4ELi3EEENS4_18smem_ptr_flag_bitsILi16EEENSV_INS5_IJSC_SI_EEENS5_IJSI_SB_EEEEEEEvNS4_8identityENS4_13SM90_TMA_LOADES1D_vS1E_EENS_8epilogue10collective6detail29Sm90TmaWarpSpecializedAdapterINS1I_15DefaultEpilogueISK_SL_SL_NS1H_6thread17LinearCombinationISK_Li1EffLNS1M_9ScaleType4KindE0ELNS_15FloatRoundStyleE2ESK_EENS1_15EpilogueDefaultEEEEEvvEEEEvNT_6ParamsE,@"STO_CUDA_ENTRY STV_DEFAULT"
_ZN7cutlass13device_kernelINS_4gemm6kernel13GemmUniversalIN4cute5tupleIJiiiiEEENS1_10collective13CollectiveMmaINS1_34MainloopSm90TmaGmmaWarpSpecializedILi18ENS5_IJNS4_1CILi1EEENSA_ILi8EEESB_EEENS1_35KernelTmaWarpSpecializedCooperativeEEENS5_IJNSA_ILi128EEENSA_ILi64EEENSA_ILi32EEEEEENS_6half_tENS5_IJlSB_lEEESK_SL_NS4_8TiledMMAINS4_8MMA_AtomIJNS4_4SM904GMMA25MMA_64x64x16_F32F16F16_SSILNSP_5MajorE0ELSR_0ELNSP_7ScaleInE1ELSS_1EEEEEENS4_6LayoutINS5_IJNSA_ILi2EEESB_SB_EEENS5_IJSB_NSA_ILi0EEESY_EEEEENS5_IJNS4_10UnderscoreES11_S11_EEEEENS4_23SM90_TMA_LOAD_MULTICASTENS4_14ComposedLayoutINS4_7SwizzleILi2ELi4ELi3EEENS4_18smem_ptr_flag_bitsILi16EEENSV_INS5_IJSC_SI_EEENS5_IJSI_SB_EEEEEEEvNS4_8identityENS4_13SM90_TMA_LOADES1D_vS1E_EENS_8epilogue10collective6detail29Sm90TmaWarpSpecializedAdapterINS1I_15DefaultEpilogueISK_SL_SL_NS1H_6thread17LinearCombinationISK_Li1EffLNS1M_9ScaleType4KindE0ELNS_15FloatRoundStyleE2ESK_EENS1_15EpilogueDefaultEEEEEvvEEEEvNT_6ParamsE:
[----:B------:R-:W0:Y:S01]  /*0000*/  LDC R1, c[0x0][0x28] ;  /* 0x00000a00ff017b82 */ /* 0x000e220000000800 */
[----:B------:R-:W1:Y:S01]  /*0010*/  S2R R18, SR_TID.X ;  /* 0x0000000000127919 */ /* 0x000e620000002100 */
[----:B------:R-:W-:Y:S01]  /*0020*/  ELECT P0, URZ, PT ;  /* 0x00000000003f782f */ /* 0x000fe20003800000 */
[----:B------:R-:W-:Y:S01]  /*0030*/  BSSY B0, `(.L_x_0) ;  /* 0x000000f000007945 */ /* 0x000fe20003800000 */
[--C-:B-1----:R-:W-:Y:S02]  /*0040*/  SHF.R.U32.HI R0, RZ, 0x5, R18.reuse ;  /* 0x00000005ff007819 */ /* 0x102fe40000011612 */
[----:B------:R-:W-:-:S03]  /*0050*/  SHF.R.U32.HI R3, RZ, 0x7, R18 ;  /* 0x00000007ff037819 */ /* 0x000fc60000011612 */
[----:B------:R-:W1:Y:S04]  /*0060*/  SHFL.IDX PT, R2, R0, RZ, 0x1f ;  /* 0x00001fff00027589 */ /* 0x000e6800000e0000 */
[----:B------:R2:W3:Y:S01]  /*0070*/  SHFL.IDX PT, R5, R3, RZ, 0x1f ;  /* 0x00001fff03057589 */ /* 0x0004e200000e0000 */
[----:B-1----:R-:W-:-:S13]  /*0080*/  ISETP.NE.OR P0, PT, R2, RZ, !P0 ;  /* 0x000000ff0200720c */ /* 0x002fda0004705670 */
[----:B0-23--:R-:W-:Y:S05]  /*0090*/  @P0 BRA `(.L_x_1) ;  /* 0x0000000000200947 */ /* 0x00dfea0003800000 */
[----:B------:R-:W-:Y:S02]  /*00a0*/  ULDC.64 UR4, c[0x0][0x198] ;  /* 0x0000660000047ab9 */ /* 0x000fe40000000a00 */
[----:B------:R-:W-:Y:S02]  /*00b0*/  UIADD3 UR6, UP0, UR4, 0xf0, URZ ;  /* 0x000000f004067890 */ /* 0x000fe4000ff1e03f */
[----:B------:R-:W-:Y:S02]  /*00c0*/  UIADD3 UR4, UP1, UR4, 0x1f0, URZ ;  /* 0x000001f004047890 */ /* 0x000fe4000ff3e03f */
[----:B------:R-:W-:Y:S02]  /*00d0*/  UIADD3.X UR7, URZ, UR5, URZ, UP0, !UPT ;  /* 0x000000053f077290 */ /* 0x000fe400087fe43f */
[----:B------:R-:W-:-:S07]  /*00e0*/  UIADD3.X UR5, URZ, UR5, URZ, UP1, !UPT ;  /* 0x000000053f057290 */ /* 0x000fce0008ffe43f */
[----:B------:R0:W-:Y:S02]  /*00f0*/  UTMACCTL.PF [UR6] ;  /* 0x00000000060079b9 */ /* 0x0001e40008040000 */
[----:B------:R0:W-:Y:S02]  /*0100*/  UTMACCTL.PF [UR4] ;  /* 0x00000000040079b9 */ /* 0x0001e40008040000 */
[----:B0-----:R-:W-:Y:S01]  /*0110*/  NOP ;  /* 0x0000000000007918 */ /* 0x001fe20000000000 */
.L_x_1:
[----:B------:R-:W-:Y:S05]  /*0120*/  BSYNC B0 ;  /* 0x0000000000007941 */ /* 0x000fea0003800000 */
.L_x_0:
[----:B------:R-:W0:Y:S02]  /*0130*/  SHFL.IDX PT, R3, R0, RZ, 0x1f ;  /* 0x00001fff00037589 */ /* 0x000e2400000e0000 */
[----:B0-----:R-:W-:-:S13]  /*0140*/  ISETP.NE.AND P0, PT, R3, RZ, PT ;  /* 0x000000ff0300720c */ /* 0x001fda0003f05270 */
[----:B------:R-:W-:Y:S05]  /*0150*/  @P0 BRA `(.L_x_2) ;  /* 0x0000000000d40947 */ /* 0x000fea0003800000 */
[----:B------:R-:W-:Y:S01]  /*0160*/  ELECT P0, URZ, PT ;  /* 0x00000000003f782f */ /* 0x000fe20003800000 */
[----:B------:R-:W-:-:S12]  /*0170*/  BSSY B0, `(.L_x_2) ;  /* 0x0000033000007945 */ /* 0x000fd80003800000 */
[----:B------:R-:W-:Y:S05]  /*0180*/  @!P0 BRA `(.L_x_3) ;  /* 0x0000000000c48947 */ /* 0x000fea0003800000 */
[----:B------:R-:W0:Y:S01]  /*0190*/  S2UR UR8, SR_CgaCtaId ;  /* 0x00000000000879c3 */ /* 0x000e220000008800 */
[----:B------:R-:W-:Y:S01]  /*01a0*/  UMOV UR4, 0x400 ;  /* 0x0000040000047882 */ /* 0x000fe20000000000 */
[----:B------:R-:W-:Y:S01]  /*01b0*/  UMOV UR5, 0x1 ;  /* 0x0000000100057882 */ /* 0x000fe20000000000 */
[----:B------:R-:W-:Y:S02]  /*01c0*/  UMOV UR6, 0x10 ;  /* 0x0000001000067882 */ /* 0x000fe40000000000 */
[----:B------:R-:W-:-:S04]  /*01d0*/  UIADD3 UR6, -UR6, 0x100000, URZ ;  /* 0x0010000006067890 */ /* 0x000fc8000fffe13f */
[----:B------:R-:W-:Y:S02]  /*01e0*/  USHF.L.U32 UR7, UR6, 0xb, URZ ;  /* 0x0000000b06077899 */ /* 0x000fe4000800063f */
[----:B------:R-:W-:Y:S02]  /*01f0*/  USHF.L.U32 UR6, UR6, 0x1, URZ ;  /* 0x0000000106067899 */ /* 0x000fe4000800063f */
[----:B0-----:R-:W-:Y:S02]  /*0200*/  ULEA UR8, UR8, UR4, 0x18 ;  /* 0x0000000408087291 */ /* 0x001fe4000f8ec03f */
[----:B------:R-:W-:-:S04]  /*0210*/  UIADD3 UR4, -UR5, 0x100000, URZ ;  /* 0x0010000005047890 */ /* 0x000fc8000fffe13f */
[----:B------:R-:W-:Y:S02]  /*0220*/  USHF.L.U32 UR5, UR4, 0xb, URZ ;  /* 0x0000000b04057899 */ /* 0x000fe4000800063f */
[----:B------:R-:W-:Y:S01]  /*0230*/  USHF.L.U32 UR4, UR4, 0x1, URZ ;  /* 0x0000000104047899 */ /* 0x000fe2000800063f */
[----:B------:R-:W0:Y:S11]  /*0240*/  FENCE.VIEW.ASYNC.S ;  /* 0x00000000000073c6 */ /* 0x000e360000000000 */
[----:B0-----:R0:W1:Y:S01]  /*0250*/  SYNCS.EXCH.64 URZ, [UR8], UR4 ;  /* 0x00000004083f75b2 */ /* 0x0010620008000100 */
[----:B------:R0:W2:Y:S01]  /*0260*/  SYNCS.EXCH.64 URZ, [UR8+0x90], UR6 ;  /* 0x00009006083f75b2 */ /* 0x0000a20008000100 */
[----:B------:R0:W3:Y:S01]  /*0270*/  SYNCS.EXCH.64 URZ, [UR8+0x8], UR4 ;  /* 0x00000804083f75b2 */ /* 0x0000e20008000100 */
[----:B------:R0:W4:Y:S01]  /*0280*/  SYNCS.EXCH.64 URZ, [UR8+0x98], UR6 ;  /* 0x00009806083f75b2 */ /* 0x0001220008000100 */
[----:B------:R0:W0:Y:S01]  /*0290*/  SYNCS.EXCH.64 URZ, [UR8+0x10], UR4 ;  /* 0x00001004083f75b2 */ /* 0x0000220008000100 */
        /* <DEDUP_REMOVED lines=31> */
[----:B-1234-:R-:W-:Y:S01]  /*0490*/  NOP ;  /* 0x0000000000007918 */ /* 0x01efe20000000000 */
.L_x_3:
[----:B0-----:R-:W-:Y:S05]  /*04a0*/  BSYNC B0 ;  /* 0x0000000000007941 */ /* 0x001fea0003800000 */
.L_x_2:
[----:B------:R-:W0:Y:S01]  /*04b0*/  SHFL.IDX PT, R0, R0, RZ, 0x1f ;  /* 0x00001fff00007589 */ /* 0x000e2200000e0000 */
[----:B------:R-:W-:Y:S01]  /*04c0*/  SHF.R.S32.HI R7, RZ, 0x1f, R18 ;  /* 0x0000001fff077819 */ /* 0x000fe20000011412 */
[----:B------:R-:W1:Y:S01]  /*04d0*/  S2UR UR8, SR_CTAID.X ;  /* 0x00000000000879c3 */ /* 0x000e620000002500 */
[----:B------:R-:W-:Y:S01]  /*04e0*/  ELECT P0, URZ, PT ;  /* 0x00000000003f782f */ /* 0x000fe20003800000 */
[----:B------:R-:W2:Y:S01]  /*04f0*/  S2R R4, SR_CTAID.Y ;  /* 0x0000000000047919 */ /* 0x000ea20000002600 */
[----:B------:R-:W-:Y:S01]  /*0500*/  LEA.HI R7, R7, R18, RZ, 0x7 ;  /* 0x0000001207077211 */ /* 0x000fe200078f38ff */
[----:B------:R-:W-:Y:S01]  /*0510*/  ULDC UR4, c[0x0][0x154] ;  /* 0x0000550000047ab9 */ /* 0x000fe20000000800 */
[----:B------:R-:W-:Y:S01]  /*0520*/  SHF.R.S32.HI R8, RZ, 0x1f, R3 ;  /* 0x0000001fff087819 */ /* 0x000fe20000011403 */
[----:B------:R-:W-:Y:S01]  /*0530*/  NOP ;  /* 0x0000000000007918 */ /* 0x000fe20000000000 */
[----:B------:R-:W-:Y:S01]  /*0540*/  LOP3.LUT R7, R7, 0xffffff80, RZ, 0xc0, !PT ;  /* 0xffffff8007077812 */ /* 0x000fe200078ec0ff */
[----:B------:R-:W3:Y:S01]  /*0550*/  LDC R12, c[0x0][0x140] ;  /* 0x00005000ff0c7b82 */ /* 0x000ee20000000800 */
[----:B------:R-:W-:Y:S01]  /*0560*/  LEA.HI R8, R8, R3, RZ, 0x2 ;  /* 0x0000000308087211 */ /* 0x000fe200078f10ff */
[----:B------:R-:W-:-:S02]  /*0570*/  NOP ;  /* 0x0000000000007918 */ /* 0x000fc40000000000 */
[----:B------:R-:W-:Y:S01]  /*0580*/  IMAD.IADD R6, R18, 0x1, -R7 ;  /* 0x0000000112067824 */ /* 0x000fe200078e0a07 */
[----:B------:R-:W-:-:S03]  /*0590*/  LOP3.LUT R8, R8, 0x3ffffffc, RZ, 0xc0, !PT ;  /* 0x3ffffffc08087812 */ /* 0x000fc600078ec0ff */
[----:B------:R-:W4:Y:S01]  /*05a0*/  LDC R10, c[0x0][0x144] ;  /* 0x00005100ff0a7b82 */ /* 0x000f220000000800 */
[----:B------:R-:W-:Y:S02]  /*05b0*/  SHF.R.S32.HI R7, RZ, 0x1f, R6 ;  /* 0x0000001fff077819 */ /* 0x000fe40000011406 */
[----:B------:R-:W-:Y:S02]  /*05c0*/  LOP3.LUT P2, RZ, R6, 0x7, RZ, 0xc0, !PT ;  /* 0x0000000706ff7812 */ /* 0x000fe4000784c0ff */
[----:B------:R-:W-:Y:S01]  /*05d0*/  LEA.HI R7, R7, R6, RZ, 0x3 ;  /* 0x0000000607077211 */ /* 0x000fe200078f18ff */
[----:B------:R-:W-:Y:S01]  /*05e0*/  VIADD R6, R5, 0xffffffff ;  /* 0xffffffff05067836 */ /* 0x000fe20000000000 */
[----:B0-----:R-:W-:Y:S02]  /*05f0*/  ISETP.NE.OR P0, PT, R0, RZ, !P0 ;  /* 0x000000ff0000720c */ /* 0x001fe40004705670 */
[--C-:B------:R-:W-:Y:S02]  /*0600*/  SHF.R.S32.HI R0, RZ, 0x3, R7.reuse ;  /* 0x00000003ff007819 */ /* 0x100fe40000011407 */
[----:B------:R-:W-:-:S02]  /*0610*/  SHF.R.S32.HI R7, RZ, 0x1f, R7 ;  /* 0x0000001fff077819 */ /* 0x000fc40000011407 */
[----:B------:R-:W-:Y:S02]  /*0620*/  ISETP.GE.U32.AND P5, PT, R6, 0x2, PT ;  /* 0x000000020600780c */ /* 0x000fe40003fa6070 */
[----:B------:R-:W-:Y:S02]  /*0630*/  LEA.HI R7, R7, R0, RZ, 0x2 ;  /* 0x0000000007077211 */ /* 0x000fe400078f10ff */
[----:B---3--:R-:W-:Y:S02]  /*0640*/  ISETP.EQ.U32.AND P3, PT, R12, 0x1, PT ;  /* 0x000000010c00780c */ /* 0x008fe40003f62070 */
[----:B--2---:R-:W-:Y:S01]  /*0650*/  I2FP.F32.U32 R9, R4 ;  /* 0x0000000400097245 */ /* 0x004fe20000201000 */
[----:B------:R-:W-:Y:S01]  /*0660*/  VOTEU.ALL UP0, P0 ;  /* 0x00000000003f7886 */ /* 0x000fe20000000000 */
[----:B------:R-:W-:Y:S01]  /*0670*/  LOP3.LUT R7, R7, 0xfffffffc, RZ, 0xc0, !PT ;  /* 0xfffffffc07077812 */ /* 0x000fe200078ec0ff */
[----:B------:R-:W-:Y:S02]  /*0680*/  VOTEU.ALL UP1, P0 ;  /* 0x00000000003f7886 */ /* 0x000fe40000020000 */
[----:B------:R-:W-:Y:S01]  /*0690*/  FMUL R11, R9, UR4 ;  /* 0x00000004090b7c20 */ /* 0x000fe20008400000 */
[----:B------:R-:W-:Y:S01]  /*06a0*/  IMAD.IADD R9, R3, 0x1, -R8 ;  /* 0x0000000103097824 */ /* 0x000fe200078e0a08 */
[----:B-1----:R-:W-:Y:S01]  /*06b0*/  I2FP.F32.U32 R8, UR8 ;  /* 0x0000000800087c45 */ /* 0x002fe20008201000 */
[----:B------:R-:W-:Y:S01]  /*06c0*/  IMAD.IADD R0, R0, 0x1, -R7 ;  /* 0x0000000100007824 */ /* 0x000fe200078e0a07 */
[----:B------:R-:W0:Y:S01]  /*06d0*/  @!UP0 S2UR UR7, SR_CgaCtaId ;  /* 0x00000000000789c3 */ /* 0x000e220000008800 */
[----:B------:R-:W-:Y:S01]  /*06e0*/  ULDC UR4, c[0x0][0x150] ;  /* 0x0000540000047ab9 */ /* 0x000fe20000000800 */
[----:B------:R-:W1:Y:S01]  /*06f0*/  F2I.U32.TRUNC.NTZ R11, R11 ;  /* 0x0000000b000b7305 */ /* 0x000e62000020f000 */
[----:B------:R-:W-:Y:S01]  /*0700*/  FMUL R8, R8, UR4 ;  /* 0x0000000408087c20 */ /* 0x000fe20008400000 */
[----:B------:R-:W-:Y:S01]  /*0710*/  SHF.R.S32.HI R3, RZ, 0x1f, R2 ;  /* 0x0000001fff037819 */ /* 0x000fe20000011402 */
[----:B------:R-:W-:Y:S01]  /*0720*/  IMAD R9, R9, 0x4, R0 ;  /* 0x0000000409097824 */ /* 0x000fe200078e0200 */
[----:B------:R-:W-:Y:S01]  /*0730*/  UMOV UR4, 0x20 ;  /* 0x0000002000047882 */ /* 0x000fe20000000000 */
[----:B------:R-:W-:Y:S01]  /*0740*/  @!UP0 UMOV UR6, 0x400 ;  /* 0x0000040000068882 */ /* 0x000fe20000000000 */
[----:B------:R-:W2:Y:S01]  /*0750*/  LDC R7, c[0x0][0x148] ;  /* 0x00005200ff077b82 */ /* 0x000ea20000000800 */
[----:B------:R-:W-:Y:S01]  /*0760*/  LEA.HI R3, R3, R2, RZ, 0x2 ;  /* 0x0000000203037211 */ /* 0x000fe200078f10ff */
[----:B------:R-:W3:Y:S01]  /*0770*/  F2I.U32.TRUNC.NTZ R8, R8 ;  /* 0x0000000800087305 */ /* 0x000ee2000020f000 */
[----:B------:R-:W-:Y:S01]  /*0780*/  IMAD.SHL.U32 R22, R9, 0x4, RZ ;  /* 0x0000000409167824 */ /* 0x000fe200078e00ff */
[----:B------:R-:W-:-:S04]  /*0790*/  @!UP0 UIADD3 UR4, -UR4, 0x100000, URZ ;  /* 0x0010000004048890 */ /* 0x000fc8000fffe13f */
[----:B------:R-:W-:Y:S02]  /*07a0*/  @!UP0 USHF.L.U32 UR5, UR4, 0xb, URZ ;  /* 0x0000000b04058899 */ /* 0x000fe4000800063f */
[----:B------:R-:W-:Y:S01]  /*07b0*/  @!UP0 USHF.L.U32 UR4, UR4, 0x1, URZ ;  /* 0x0000000104048899 */ /* 0x000fe2000800063f */
[----:B------:R-:W-:Y:S02]  /*07c0*/  LOP3.LUT R3, R3, 0xfffffffc, RZ, 0xc0, !PT ;  /* 0xfffffffc03037812 */ /* 0x000fe400078ec0ff */
[----:B------:R-:W-:Y:S01]  /*07d0*/  LOP3.LUT R22, R9, 0xc, R22, 0x78, !PT ;  /* 0x0000000c09167812 */ /* 0x000fe200078e7816 */
[----:B-1----:R-:W-:Y:S02]  /*07e0*/  IMAD.MOV R21, RZ, RZ, -R11 ;  /* 0x000000ffff157224 */ /* 0x002fe400078e0a0b */
[----:B------:R-:W-:Y:S01]  /*07f0*/  IMAD.IADD R0, R2, 0x1, -R3 ;  /* 0x0000000102007824 */ /* 0x000fe200078e0a03 */
[----:B0-----:R-:W-:Y:S01]  /*0800*/  @!UP0 ULEA UR6, UR7, UR6, 0x18 ;  /* 0x0000000607068291 */ /* 0x001fe2000f8ec03f */
[----:B---3--:R-:W-:-:S03]  /*0810*/  IMAD.MOV R3, RZ, RZ, -R8 ;  /* 0x000000ffff037224 */ /* 0x008fc600078e0a08 */
[----:B------:R-:W-:Y:S01]  /*0820*/  ISETP.NE.AND P1, PT, R0, 0x3, PT ;  /* 0x000000030000780c */ /* 0x000fe20003f25270 */
[----:B------:R-:W-:Y:S01]  /*0830*/  VOTEU.ALL UP0, P0 ;  /* 0x00000000003f7886 */ /* 0x000fe20000000000 */
[----:B------:R-:W-:Y:S01]  /*0840*/  ISETP.LT.U32.AND P0, PT, R22, 0x8, !P2 ;  /* 0x000000081600780c */ /* 0x000fe20005701070 */
[----:B----4-:R-:W-:Y:S01]  /*0850*/  IMAD R3, R10, R3, UR8 ;  /* 0x000000080a037e24 */ /* 0x010fe2000f8e0203 */
[----:B------:R-:W-:Y:S01]  /*0860*/  ISETP.EQ.OR P1, PT, R0, RZ, !P1 ;  /* 0x000000ff0000720c */ /* 0x000fe20004f22670 */
[----:B--2---:R-:W-:Y:S01]  /*0870*/  IMAD R9, R7, R21, R4 ;  /* 0x0000001507097224 */ /* 0x004fe200078e0204 */
[C---:B------:R-:W-:Y:S02]  /*0880*/  ISETP.NE.AND P2, PT, R5.reuse, RZ, PT ;  /* 0x000000ff0500720c */ /* 0x040fe40003f45270 */
[----:B------:R-:W-:Y:S01]  /*0890*/  ISETP.EQ.AND P1, PT, R5, RZ, P1 ;  /* 0x000000ff0500720c */ /* 0x000fe20000f22270 */
[----:B------:R-:W0:Y:S02]  /*08a0*/  FENCE.VIEW.ASYNC.S ;  /* 0x00000000000073c6 */ /* 0x000e240000000000 */
[----:B0-----:R0:W1:Y:S01]  /*08b0*/  @!UP0 SYNCS.EXCH.64 URZ, [UR6+0x130], UR4 ;  /* 0x00013004063f85b2 */ /* 0x0010620008000100 */
[----:B------:R-:W-:-:S02]  /*08c0*/  ISETP.NE.AND P4, PT, R9, R22, PT ;  /* 0x000000160900720c */ /* 0x000fc40003f85270 */
[----:B------:R-:W-:Y:S02]  /*08d0*/  SEL R19, RZ, 0x1, !P1 ;  /* 0x00000001ff137807 */ /* 0x000fe40004800000 */
[----:B------:R-:W-:Y:S02]  /*08e0*/  ISETP.EQ.OR P4, PT, R3, RZ, !P4 ;  /* 0x000000ff0300720c */ /* 0x000fe40006782670 */
[----:B------:R-:W-:Y:S02]  /*08f0*/  SEL R19, R19, 0x2, P5 ;  /* 0x0000000213137807 */ /* 0x000fe40002800000 */
[----:B------:R-:W-:-:S04]  /*0900*/  PLOP3.LUT P0, PT, P0, P4, PT, 0x80, 0x0 ;  /* 0x000000000000781c */ /* 0x000fc80000709070 */
[----:B------:R-:W-:Y:S01]  /*0910*/  P2R R58, PR, RZ, 0x1 ;  /* 0x00000001ff3a7803 */ /* 0x000fe20000000000 */
[----:B------:R0:W2:Y:S01]  /*0920*/  @!UP1 SYNCS.EXCH.64 URZ, [UR6+0x138], UR4 ;  /* 0x00013804063f95b2 */ /* 0x0000a20008000100 */
[----:B------:R-:W-:Y:S01]  /*0930*/  NOP ;  /* 0x0000000000007918 */ /* 0x000fe20000000000 */
[----:B------:R-:W-:Y:S06]  /*0940*/  @!P3 BRA `(.L_x_4) ;  /* 0x000000000008b947 */ /* 0x000fec0003800000 */
[----:B-12---:R-:W-:Y:S01]  /*0950*/  UCGABAR_ARV ;  /* 0x00000000000079c7 */ /* 0x006fe20008000000 */
[----:B------:R-:W-:Y:S05]  /*0960*/  BRA `(.L_x_5) ;  /* 0x0000000000047947 */ /* 0x000fea0003800000 */
.L_x_4:
[----:B-12---:R-:W-:Y:S01]  /*0970*/  NOP ;  /* 0x0000000000007918 */ /* 0x006fe20000000000 */
.L_x_5:
[----:B------:R-:W1:Y:S01]  /*0980*/  LDC R2, c[0x0][0x65c] ;  /* 0x00019700ff027b82 */ /* 0x000e620000000800 */
[----:B------:R-:W-:Y:S02]  /*0990*/  IMAD.U32 R8, RZ, RZ, UR8 ;  /* 0x00000008ff087e24 */ /* 0x000fe4000f8e00ff */
[----:B------:R-:W-:Y:S01]  /*09a0*/  IMAD.MOV.U32 R9, RZ, RZ, RZ ;  /* 0x000000ffff097224 */ /* 0x000fe200078e00ff */
[----:B-1----:R-:W-:-:S04]  /*09b0*/  ISETP.NE.AND P1, PT, R2, 0x1, PT ;  /* 0x000000010200780c */ /* 0x002fc80003f25270 */
[----:B------:R-:W-:-:S09]  /*09c0*/  P2R R5, PR, RZ, 0x2 ;  /* 0x00000002ff057803 */ /* 0x000fd20000000000 */
[----:B------:R-:W1:Y:S01]  /*09d0*/  @P1 LDC R17, c[0x0][0x10] ;  /* 0x00000400ff111b82 */ /* 0x000e620000000800 */
[----:B------:R-:W-:Y:S02]  /*09e0*/  @P1 IMAD.MOV.U32 R5, RZ, RZ, RZ ;  /* 0x000000ffff051224 */ /* 0x000fe400078e00ff */
[----:B------:R-:W-:-:S05]  /*09f0*/  @P1 IMAD.MOV.U32 R13, RZ, RZ, RZ ;  /* 0x000000ffff0d1224 */ /* 0x000fca00078e00ff */
[----:B------:R-:W2:Y:S01]  /*0a00*/  @!P1 LDC R11, c[0x0][0xc] ;  /* 0x00000300ff0b9b82 */ /* 0x000ea20000000800 */
[----:B-1----:R-:W-:-:S04]  /*0a10*/  @P1 IMAD.WIDE.U32 R16, R17, UR8, R4 ;  /* 0x0000000811101c25 */ /* 0x002fc8000f8e0004 */
[----:B------:R-:W-:Y:S02]  /*0a20*/  @P1 IMAD.IADD R17, R17, 0x1, R13 ;  /* 0x0000000111111824 */ /* 0x000fe400078e020d */
[----:B--2---:R-:W-:-:S04]  /*0a30*/  @!P1 IMAD.WIDE.U32 R8, R4, R11, R8 ;  /* 0x0000000b04089225 */ /* 0x004fc800078e0008 */
[----:B------:R-:W-:Y:S02]  /*0a40*/  @!P1 IMAD.MOV.U32 R16, RZ, RZ, R8 ;  /* 0x000000ffff109224 */ /* 0x000fe400078e0008 */
[----:B------:R-:W-:Y:S01]  /*0a50*/  @!P1 IMAD.MOV.U32 R17, RZ, RZ, R9 ;  /* 0x000000ffff119224 */ /* 0x000fe200078e0009 */
[----:B------:R-:W-:Y:S06]  /*0a60*/  @!P3 BRA `(.L_x_6) ;  /* 0x00000000000cb947 */ /* 0x000fec0003800000 */
[----:B------:R-:W-:Y:S01]  /*0a70*/  UCGABAR_WAIT ;  /* 0x0000000000007dc7 */ /* 0x000fe20008000000 */
[----:B------:R-:W-:Y:S01]  /*0a80*/  CCTL.IVALL ;  /* 0x00000000ff00798f */ /* 0x000fe20002000000 */
[----:B------:R-:W-:Y:S05]  /*0a90*/  BRA `(.L_x_7) ;  /* 0x0000000000047947 */ /* 0x000fea0003800000 */
.L_x_6:
[----:B------:R-:W-:Y:S06]  /*0aa0*/  BAR.SYNC.DEFER_BLOCKING 0x0 ;  /* 0x0000000000007b1d */ /* 0x000fec0000010000 */
.L_x_7:
[----:B------:R-:W-:Y:S05]  /*0ab0*/  @!P2 BRA `(.L_x_8) ;  /* 0x0000003c0084a947 */ /* 0x000fea0003800000 */
[----:B------:R-:W-:-:S13]  /*0ac0*/  ISETP.GT.U32.AND P0, PT, R6, 0x1, PT ;  /* 0x000000010600780c */ /* 0x000fda0003f04070 */
[----:B0-----:R-:W-:Y:S05]  /*0ad0*/  @P0 EXIT ;  /* 0x000000000000094d */ /* 0x001fea0003800000 */
[----:B------:R-:W-:Y:S01]  /*0ae0*/  ULDC.64 UR4, c[0x0][0x650] ;  /* 0x0001940000047ab9 */ /* 0x000fe20000000a00 */
[----:B------:R-:W-:Y:S01]  /*0af0*/  PRMT R0, RZ, 0x7610, R0 ;  /* 0x00007610ff007816 */ /* 0x000fe20000000000 */
[----:B------:R-:W-:Y:S01]  /*0b00*/  IMAD.MOV.U32 R60, RZ, RZ, -0x1 ;  /* 0xffffffffff3c7424 */ /* 0x000fe200078e00ff */
[----:B------:R-:W-:Y:S01]  /*0b10*/  ISETP.GE.U32.AND P0, PT, R16, UR4, PT ;  /* 0x0000000410007c0c */ /* 0x000fe2000bf06070 */
[----:B------:R-:W-:Y:S02]  /*0b20*/  IMAD.MOV.U32 R61, RZ, RZ, -0x1 ;  /* 0xffffffffff3d7424 */ /* 0x000fe400078e00ff */
[----:B------:R-:W-:Y:S01]  /*0b30*/  IMAD.MOV.U32 R57, RZ, RZ, -0x1 ;  /* 0xffffffffff397424 */ /* 0x000fe200078e00ff */
[----:B------:R-:W-:-:S13]  /*0b40*/  ISETP.GE.U32.AND.EX P0, PT, R17, UR5, PT, P0 ;  /* 0x0000000511007c0c */ /* 0x000fda000bf06100 */
[----:B------:R-:W-:Y:S05]  /*0b50*/  @P0 BRA `(.L_x_9) ;  /* 0x0000000400280947 */ /* 0x000fea0003800000 */
[----:B------:R-:W0:Y:S01]  /*0b60*/  LDC.64 R24, c[0x0][0x628] ;  /* 0x00018a00ff187b82 */ /* 0x000e220000000a00 */
[----:B------:R-:W-:Y:S02]  /*0b70*/  IMAD.MOV.U32 R8, RZ, RZ, R16 ;  /* 0x000000ffff087224 */ /* 0x000fe400078e0010 */
[----:B------:R-:W-:-:S05]  /*0b80*/  IMAD.MOV.U32 R9, RZ, RZ, R17 ;  /* 0x000000ffff097224 */ /* 0x000fca00078e0011 */
[----:B------:R-:W1:Y:S08]  /*0b90*/  LDC R0, c[0x0][0x630] ;  /* 0x00018c00ff007b82 */ /* 0x000e700000000800 */
[----:B------:R-:W2:Y:S01]  /*0ba0*/  LDC.64 R26, c[0x0][0x620] ;  /* 0x00018800ff1a7b82 */ /* 0x000ea20000000a00 */
[----:B0-----:R-:W-:-:S04]  /*0bb0*/  ISETP.NE.U32.AND P0, PT, R24, RZ, PT ;  /* 0x000000ff1800720c */ /* 0x001fc80003f05070 */
[----:B------:R-:W-:-:S13]  /*0bc0*/  ISETP.NE.AND.EX P0, PT, R25, RZ, PT, P0 ;  /* 0x000000ff1900720c */ /* 0x000fda0003f05300 */
[----:B-12---:R-:W-:Y:S05]  /*0bd0*/  @!P0 BRA `(.L_x_10) ;  /* 0x0000000000288947 */ /* 0x006fea0003800000 */
[----:B------:R-:W0:Y:S02]  /*0be0*/  LDC R13, c[0x0][0x634] ;  /* 0x00018d00ff0d7b82 */ /* 0x000e240000000800 */
[----:B0-----:R-:W-:-:S05]  /*0bf0*/  IADD3 R13, P0, R16, R13, RZ ;  /* 0x0000000d100d7210 */ /* 0x001fca0007f1e0ff */
[----:B------:R-:W-:-:S04]  /*0c00*/  IMAD.X R15, RZ, RZ, R17, P0 ;  /* 0x000000ffff0f7224 */ /* 0x000fc800000e0611 */
[----:B------:R-:W-:-:S04]  /*0c10*/  IMAD.WIDE.U32 R8, R15, R24, RZ ;  /* 0x000000180f087225 */ /* 0x000fc800078e00ff */
[----:B------:R-:W-:-:S04]  /*0c20*/  IMAD.WIDE.U32 R10, P0, R13, R25, R8 ;  /* 0x000000190d0a7225 */ /* 0x000fc80007800008 */
[----:B------:R-:W-:-:S04]  /*0c30*/  IMAD.WIDE.U32 R8, R13, R24, RZ ;  /* 0x000000180d087225 */ /* 0x000fc800078e00ff */
[----:B------:R-:W-:Y:S01]  /*0c40*/  IMAD.X R13, RZ, RZ, RZ, P0 ;  /* 0x000000ffff0d7224 */ /* 0x000fe200000e06ff */
[----:B------:R-:W-:Y:S01]  /*0c50*/  IADD3 RZ, P0, R9, R10, RZ ;  /* 0x0000000a09ff7210 */ /* 0x000fe20007f1e0ff */
[----:B------:R-:W-:-:S04]  /*0c60*/  IMAD.MOV.U32 R12, RZ, RZ, R11 ;  /* 0x000000ffff0c7224 */ /* 0x000fc800078e000b */
[----:B------:R-:W-:-:S08]  /*0c70*/  IMAD.WIDE.U32.X R8, R15, R25, R12, P0 ;  /* 0x000000190f087225 */ /* 0x000fd000000e040c */
.L_x_10:
[----:B------:R-:W0:Y:S01]  /*0c80*/  LDC.64 R24, c[0x0][0x640] ;  /* 0x00019000ff187b82 */ /* 0x000e220000000a00 */
[-CC-:B------:R-:W-:Y:S01]  /*0c90*/  SHF.R.U64 R57, R8, R0.reuse, R9.reuse ;  /* 0x0000000008397219 */ /* 0x180fe20000001209 */
[----:B------:R-:W-:Y:S01]  /*0ca0*/  IMAD R28, R7, R21, R4 ;  /* 0x00000015071c7224 */ /* 0x000fe200078e0204 */
[----:B------:R-:W-:Y:S01]  /*0cb0*/  SHF.R.U32.HI R0, RZ, R0, R9 ;  /* 0x00000000ff007219 */ /* 0x000fe20000011609 */
[----:B------:R-:W-:Y:S01]  /*0cc0*/  IMAD.MOV.U32 R21, RZ, RZ, 0x1 ;  /* 0x00000001ff157424 */ /* 0x000fe200078e00ff */
[----:B------:R-:W-:-:S03]  /*0cd0*/  IADD3 R5, P0, RZ, -R57, RZ ;  /* 0x80000039ff057210 */ /* 0x000fc60007f1e0ff */
[----:B------:R-:W1:Y:S02]  /*0ce0*/  LDC R6, c[0x0][0x618] ;  /* 0x00018600ff067b82 */ /* 0x000e640000000800 */
[----:B------:R-:W-:-:S04]  /*0cf0*/  IMAD.X R9, RZ, RZ, ~R0, P0 ;  /* 0x000000ffff097224 */ /* 0x000fc800000e0e00 */
[-C--:B------:R-:W-:Y:S02]  /*0d00*/  IMAD R0, R9, R26.reuse, RZ ;  /* 0x0000001a09007224 */ /* 0x080fe400078e02ff */
[----:B------:R-:W2:Y:S01]  /*0d10*/  LDC R11, c[0x0][0x608] ;  /* 0x00018200ff0b7b82 */ /* 0x000ea20000000800 */
[----:B------:R-:W-:-:S04]  /*0d20*/  IMAD.WIDE.U32 R8, R5, R26, R16 ;  /* 0x0000001a05087225 */ /* 0x000fc800078e0010 */
[----:B------:R-:W-:-:S03]  /*0d30*/  IMAD R5, R5, R27, R0 ;  /* 0x0000001b05057224 */ /* 0x000fc600078e0200 */
[----:B------:R-:W3:Y:S01]  /*0d40*/  LDC R12, c[0x0][0x658] ;  /* 0x00019600ff0c7b82 */ /* 0x000ee20000000800 */
[----:B0-----:R-:W-:Y:S01]  /*0d50*/  ISETP.NE.U32.AND P0, PT, R24, RZ, PT ;  /* 0x000000ff1800720c */ /* 0x001fe20003f05070 */
[----:B------:R-:W-:Y:S02]  /*0d60*/  IMAD.IADD R5, R9, 0x1, R5 ;  /* 0x0000000109057824 */ /* 0x000fe400078e0205 */
[----:B------:R-:W-:Y:S01]  /*0d70*/  IMAD.MOV.U32 R9, RZ, RZ, -0x1 ;  /* 0xffffffffff097424 */ /* 0x000fe200078e00ff */
[----:B------:R-:W-:-:S03]  /*0d80*/  ISETP.NE.AND.EX P0, PT, R25, RZ, PT, P0 ;  /* 0x000000ff1900720c */ /* 0x000fc60003f05300 */
[----:B------:R-:W0:Y:S01]  /*0d90*/  LDC R15, c[0x0][0x600] ;  /* 0x00018000ff0f7b82 */ /* 0x000e220000000800 */
[-CC-:B-1----:R-:W-:Y:S02]  /*0da0*/  SHF.R.U64 R13, R8, R6.reuse, R5.reuse ;  /* 0x00000006080d7219 */ /* 0x182fe40000001205 */
[----:B------:R-:W-:-:S05]  /*0db0*/  SHF.R.U32.HI R0, RZ, R6, R5 ;  /* 0x00000006ff007219 */ /* 0x000fca0000011605 */
[----:B------:R-:W1:Y:S01]  /*0dc0*/  LDC R14, c[0x0][0x648] ;  /* 0x00019200ff0e7b82 */ /* 0x000e620000000800 */
[-CC-:B--2---:R-:W-:Y:S02]  /*0dd0*/  SHF.R.U64 R27, R13, R11.reuse, R0.reuse ;  /* 0x0000000b0d1b7219 */ /* 0x184fe40000001200 */
[----:B------:R-:W-:-:S05]  /*0de0*/  SHF.R.U32.HI R5, RZ, R11, R0 ;  /* 0x0000000bff057219 */ /* 0x000fca0000011600 */
[----:B------:R-:W2:Y:S01]  /*0df0*/  LDC R20, c[0x0][0x638] ;  /* 0x00018e00ff147b82 */ /* 0x000ea20000000800 */
[-CC-:B---3--:R-:W-:Y:S02]  /*0e00*/  SHF.R.U64 R26, R27, R12.reuse, R5.reuse ;  /* 0x0000000c1b1a7219 */ /* 0x188fe40000001205 */
[-C--:B------:R-:W-:Y:S02]  /*0e10*/  SHF.L.U32 R0, R9, R12.reuse, RZ ;  /* 0x0000000c09007219 */ /* 0x080fe400000006ff */
[----:B------:R-:W-:Y:S01]  /*0e20*/  SHF.R.U32.HI R5, RZ, R12, R5 ;  /* 0x0000000cff057219 */ /* 0x000fe20000011605 */
[----:B------:R-:W-:Y:S01]  /*0e30*/  IMAD.MOV.U32 R4, RZ, RZ, R26 ;  /* 0x000000ffff047224 */ /* 0x000fe200078e001a */
[----:B------:R-:W-:Y:S01]  /*0e40*/  LOP3.LUT R10, RZ, R0, RZ, 0x33, !PT ;  /* 0x00000000ff0a7212 */ /* 0x000fe200078e33ff */
[----:B------:R-:W3:Y:S01]  /*0e50*/  LDC R23, c[0x0][0x610] ;  /* 0x00018400ff177b82 */ /* 0x000ee20000000800 */
[----:B------:R-:W-:Y:S05]  /*0e60*/  @!P0 BRA `(.L_x_11) ;  /* 0x0000000000288947 */ /* 0x000fea0003800000 */
[----:B------:R-:W4:Y:S02]  /*0e70*/  LDC R9, c[0x0][0x64c] ;  /* 0x00019300ff097b82 */ /* 0x000f240000000800 */
[----:B----4-:R-:W-:-:S05]  /*0e80*/  IADD3 R9, P0, R26, R9, RZ ;  /* 0x000000091a097210 */ /* 0x010fca0007f1e0ff */
        /* <DEDUP_REMOVED lines=8> */
.L_x_11:
[----:B-1----:R-:W-:Y:S01]  /*0f10*/  SHF.R.U64 R4, R4, R14, R5 ;  /* 0x0000000e04047219 */ /* 0x002fe20000001205 */
[----:B0-----:R-:W-:Y:S01]  /*0f20*/  VIADD R6, R15, 0xffffffff ;  /* 0xffffffff0f067836 */ /* 0x001fe20000000000 */
[----:B------:R-:W-:Y:S02]  /*0f30*/  SHF.L.U32 R0, R21, R12, RZ ;  /* 0x0000000c15007219 */ /* 0x000fe400000006ff */
[----:B------:R-:W-:Y:S01]  /*0f40*/  LOP3.LUT R5, R27, R10, RZ, 0xc0, !PT ;  /* 0x0000000a1b057212 */ /* 0x000fe200078ec0ff */
[----:B------:R-:W-:Y:S01]  /*0f50*/  IMAD.MOV R7, RZ, RZ, -R4 ;  /* 0x000000ffff077224 */ /* 0x000fe200078e0a04 */
[----:B------:R-:W-:Y:S02]  /*0f60*/  SEL R3, R3, R28, !P1 ;  /* 0x0000001c03037207 */ /* 0x000fe40004800000 */
[----:B------:R-:W-:Y:S01]  /*0f70*/  LOP3.LUT R6, R13, R6, RZ, 0xc0, !PT ;  /* 0x000000060d067212 */ /* 0x000fe200078ec0ff */
[----:B------:R-:W-:Y:S02]  /*0f80*/  IMAD R4, R0, R4, R5 ;  /* 0x0000000400047224 */ /* 0x000fe400078e0205 */
[----:B--2---:R-:W-:-:S02]  /*0f90*/  IMAD R0, R7, R20, R26 ;  /* 0x0000001407007224 */ /* 0x004fc400078e021a */
[----:B---3--:R-:W-:Y:S02]  /*0fa0*/  IMAD R3, R4, R23, R3 ;  /* 0x0000001704037224 */ /* 0x008fe400078e0203 */
[----:B------:R-:W-:Y:S02]  /*0fb0*/  IMAD R60, R0, R15, R6 ;  /* 0x0000000f003c7224 */ /* 0x000fe400078e0206 */
[----:B------:R-:W-:-:S03]  /*0fc0*/  IMAD.MOV.U32 R4, RZ, RZ, 0x1 ;  /* 0x00000001ff047424 */ /* 0x000fc600078e00ff */
[----:B------:R-:W-:Y:S02]  /*0fd0*/  SEL R61, R60, R3, !P1 ;  /* 0x000000033c3d7207 */ /* 0x000fe40004800000 */
[----:B------:R-:W-:Y:S02]  /*0fe0*/  PRMT R0, R4, 0x7610, R0 ;  /* 0x0000761004007816 */ /* 0x000fe40000000000 */
[----:B------:R-:W-:-:S07]  /*0ff0*/  SEL R60, R3, R60, !P1 ;  /* 0x0000003c033c7207 */ /* 0x000fce0004800000 */
.L_x_9:
[----:B------:R-:W-:-:S08]  /*1000*/  NOP ;  /* 0x0000000000007918 */ /* 0x000fd00000000000 */
[----:B------:R-:W0:Y:S02]  /*1010*/  USETMAXREG.TRY_ALLOC.CTAPOOL UP0, 0xe8 ;  /* 0x000000e8000079c8 */ /* 0x000e240008000600 */
[----:B0-----:R-:W-:-:S13]  /*1020*/  PLOP3.LUT P0, PT, PT, PT, UP0, 0x80, 0x0 ;  /* 0x000000000000781c */ /* 0x001fda0003f0f008 */
[----:B------:R-:W-:Y:S05]  /*1030*/  @!P0 BRA `(.L_x_9) ;  /* 0xfffffffc00f08947 */ /* 0x000fea000383ffff */
[----:B------:R-:W-:Y:S01]  /*1040*/  ULDC.64 UR4, c[0x0][0x598] ;  /* 0x0001660000047ab9 */ /* 0x000fe20000000a00 */
[----:B------:R-:W-:Y:S01]  /*1050*/  ULDC.64 UR36, c[0x0][0x208] ;  /* 0x0000820000247ab9 */ /* 0x000fe20000000a00 */
[----:B------:R-:W-:-:S04]  /*1060*/  ISETP.NE.U32.AND P0, PT, RZ, UR4, PT ;  /* 0x00000004ff007c0c */ /* 0x000fc8000bf05070 */
[----:B------:R-:W-:-:S13]  /*1070*/  ISETP.NE.AND.EX P0, PT, RZ, UR5, PT, P0 ;  /* 0x00000005ff007c0c */ /* 0x000fda000bf05300 */
[----:B------:R-:W-:Y:S05]  /*1080*/  @!P0 BRA `(.L_x_12) ;  /* 0x00000000001c8947 */ /* 0x000fea0003800000 */
[----:B------:R-:W0:Y:S02]  /*1090*/  LDC.64 R4, c[0x0][0x598] ;  /* 0x00016600ff047b82 */ /* 0x000e240000000a00 */
[----:B0-----:R-:W2:Y:S02]  /*10a0*/  LDG.E.64 R4, desc[UR36][R4.64] ;  /* 0x0000002404047981 */ /* 0x001ea4000c1e1b00 */
[----:B--2---:R-:W-:-:S04]  /*10b0*/  ISETP.NE.U32.AND P0, PT, R4, RZ, PT ;  /* 0x000000ff0400720c */ /* 0x004fc80003f05070 */
[----:B------:R-:W-:-:S13]  /*10c0*/  ISETP.NE.AND.EX P0, PT, R5, RZ, PT, P0 ;  /* 0x000000ff0500720c */ /* 0x000fda0003f05300 */
[----:B------:R-:W-:Y:S05]  /*10d0*/  @!P0 BRA `(.L_x_12) ;  /* 0x0000000000088947 */ /* 0x000fea0003800000 */
[----:B------:R0:W5:Y:S01]  /*10e0*/  LD.E R23, desc[UR36][R4.64] ;  /* 0x0000002404177980 */ /* 0x000162000c101900 */
[----:B------:R-:W-:Y:S05]  /*10f0*/  BRA `(.L_x_13) ;  /* 0x0000000000247947 */ /* 0x000fea0003800000 */
.L_x_12:
[----:B------:R-:W-:Y:S02]  /*1100*/  ULDC.64 UR4, c[0x0][0x588] ;  /* 0x0001620000047ab9 */ /* 0x000fe40000000a00 */
[----:B------:R-:W-:-:S04]  /*1110*/  ISETP.NE.U32.AND P0, PT, RZ, UR4, PT ;  /* 0x00000004ff007c0c */ /* 0x000fc8000bf05070 */
[----:B------:R-:W-:-:S13]  /*1120*/  ISETP.NE.AND.EX P0, PT, RZ, UR5, PT, P0 ;  /* 0x00000005ff007c0c */ /* 0x000fda000bf05300 */
[----:B------:R-:W-:Y:S05]  /*1130*/  @!P0 BRA `(.L_x_14) ;  /* 0x00000000000c8947 */ /* 0x000fea0003800000 */
[----:B------:R-:W0:Y:S02]  /*1140*/  LDC.64 R4, c[0x0][0x588] ;  /* 0x00016200ff047b82 */ /* 0x000e240000000a00 */
[----:B0-----:R1:W5:Y:S01]  /*1150*/  LDG.E R23, desc[UR36][R4.64] ;  /* 0x0000002404177981 */ /* 0x001362000c1e1900 */
[----:B------:R-:W-:Y:S05]  /*1160*/  BRA `(.L_x_13) ;  /* 0x0000000000087947 */ /* 0x000fea0003800000 */
.L_x_14:
[----:B------:R-:W-:Y:S02]  /*1170*/  ULDC UR4, c[0x0][0x580] ;  /* 0x0001600000047ab9 */ /* 0x000fe40000000800 */
[----:B------:R-:W-:-:S07]  /*1180*/  IMAD.U32 R23, RZ, RZ, UR4 ;  /* 0x00000004ff177e24 */ /* 0x000fce000f8e00ff */
.L_x_13:
[----:B------:R-:W-:Y:S02]  /*1190*/  ULDC.64 UR4, c[0x0][0x5a0] ;  /* 0x0001680000047ab9 */ /* 0x000fe40000000a00 */
[----:B------:R-:W-:-:S04]  /*11a0*/  ISETP.NE.U32.AND P0, PT, RZ, UR4, PT ;  /* 0x00000004ff007c0c */ /* 0x000fc8000bf05070 */
[----:B------:R-:W-:-:S13]  /*11b0*/  ISETP.NE.AND.EX P0, PT, RZ, UR5, PT, P0 ;  /* 0x00000005ff007c0c */ /* 0x000fda000bf05300 */
[----:B------:R-:W-:Y:S05]  /*11c0*/  @!P0 BRA `(.L_x_15) ;  /* 0x00000000001c8947 */ /* 0x000fea0003800000 */
[----:B01----:R-:W0:Y:S02]  /*11d0*/  LDC.64 R4, c[0x0][0x5a0] ;  /* 0x00016800ff047b82 */ /* 0x003e240000000a00 */
[----:B0-----:R-:W2:Y:S02]  /*11e0*/  LDG.E.64 R4, desc[UR36][R4.64] ;  /* 0x0000002404047981 */ /* 0x001ea4000c1e1b00 */
[----:B--2---:R-:W-:-:S04]  /*11f0*/  ISETP.NE.U32.AND P0, PT, R4, RZ, PT ;  /* 0x000000ff0400720c */ /* 0x004fc80003f05070 */
[----:B------:R-:W-:-:S13]  /*1200*/  ISETP.NE.AND.EX P0, PT, R5, RZ, PT, P0 ;  /* 0x000000ff0500720c */ /* 0x000fda0003f05300 */
[----:B------:R-:W-:Y:S05]  /*1210*/  @!P0 BRA `(.L_x_15) ;  /* 0x0000000000088947 */ /* 0x000fea0003800000 */
[----:B------:R0:W5:Y:S01]  /*1220*/  LD.E R56, desc[UR36][R4.64] ;  /* 0x0000002404387980 */ /* 0x000162000c101900 */
[----:B------:R-:W-:Y:S05]  /*1230*/  BRA `(.L_x_16) ;  /* 0x0000000000247947 */ /* 0x000fea0003800000 */
.L_x_15:
[----:B------:R-:W-:Y:S02]  /*1240*/  ULDC.64 UR4, c[0x0][0x590] ;  /* 0x0001640000047ab9 */ /* 0x000fe40000000a00 */
[----:B------:R-:W-:-:S04]  /*1250*/  ISETP.NE.U32.AND P0, PT, RZ, UR4, PT ;  /* 0x00000004ff007c0c */ /* 0x000fc8000bf05070 */
[----:B------:R-:W-:-:S13]  /*1260*/  ISETP.NE.AND.EX P0, PT, RZ, UR5, PT, P0 ;  /* 0x00000005ff007c0c */ /* 0x000fda000bf05300 */
[----:B------:R-:W-:Y:S05]  /*1270*/  @!P0 BRA `(.L_x_17) ;  /* 0x00000000000c8947 */ /* 0x000fea0003800000 */
[----:B01----:R-:W0:Y:S02]  /*1280*/  LDC.64 R4, c[0x0][0x590] ;  /* 0x00016400ff047b82 */ /* 0x003e240000000a00 */
[----:B0-----:R1:W5:Y:S01]  /*1290*/  LDG.E R56, desc[UR36][R4.64] ;  /* 0x0000002404387981 */ /* 0x001362000c1e1900 */
[----:B------:R-:W-:Y:S05]  /*12a0*/  BRA `(.L_x_16) ;  /* 0x0000000000087947 */ /* 0x000fea0003800000 */
.L_x_17:
[----:B------:R-:W-:Y:S02]  /*12b0*/  ULDC UR4, c[0x0][0x584] ;  /* 0x0001610000047ab9 */ /* 0x000fe40000000800 */
[----:B------:R-:W-:-:S07]  /*12c0*/  IMAD.U32 R56, RZ, RZ, UR4 ;  /* 0x00000004ff387e24 */ /* 0x000fce000f8e00ff */
.L_x_16:
[----:B------:R-:W-:-:S13]  /*12d0*/  LOP3.LUT P0, RZ, R0, 0xff, RZ, 0xc0, !PT ;  /* 0x000000ff00ff7812 */ /* 0x000fda000780c0ff */
[----:B------:R-:W-:Y:S05]  /*12e0*/  @!P0 EXIT ;  /* 0x000000000000894d */ /* 0x000fea0003800000 */
[----:B------:R-:W-:Y:S01]  /*12f0*/  ULDC UR4, c[0x0][0x28c] ;  /* 0x0000a30000047ab9 */ /* 0x000fe20000000800 */
[----:B------:R-:W-:Y:S01]  /*1300*/  LOP3.LUT R59, R19, 0x1, RZ, 0xfc, !PT ;  /* 0x00000001133b7812 */ /* 0x000fe200078efcff */
[----:B------:R-:W-:Y:S01]  /*1310*/  UIADD3 UR4, UR4, 0x1f, URZ ;  /* 0x0000001f04047890 */ /* 0x000fe2000fffe03f */
[----:B------:R-:W-:Y:S01]  /*1320*/  UMOV UR38, URZ ;  /* 0x0000003f00267c82 */ /* 0x000fe20008000000 */
[----:B------:R-:W-:Y:S02]  /*1330*/  UMOV UR39, URZ ;  /* 0x0000003f00277c82 */ /* 0x000fe40008000000 */
[----:B------:R-:W-:-:S04]  /*1340*/  USHF.R.S32.HI UR5, URZ, 0x1f, UR4 ;  /* 0x0000001f3f057899 */ /* 0x000fc80008011404 */
[----:B------:R-:W-:-:S04]  /*1350*/  ULEA.HI UR5, UR5, UR4, URZ, 0x5 ;  /* 0x0000000405057291 */ /* 0x000fc8000f8f283f */
[----:B------:R-:W-:-:S12]  /*1360*/  USHF.R.S32.HI UR40, URZ, 0x5, UR5 ;  /* 0x000000053f287899 */ /* 0x000fd80008011405 */
.L_x_101:
[----:B------:R-:W-:Y:S01]  /*1370*/  LOP3.LUT R0, R18, 0x80, RZ, 0xc0, !PT ;  /* 0x0000008012007812 */ /* 0x000fe200078ec0ff */
[----:B--2---:R-:W2:Y:S01]  /*1380*/  S2UR UR7, SR_CgaCtaId ;  /* 0x00000000000779c3 */ /* 0x004ea20000008800 */
[----:B------:R-:W-:Y:S02]  /*1390*/  UMOV UR6, 0x400 ;  /* 0x0000040000067882 */ /* 0x000fe40000000000 */
[----:B------:R-:W-:-:S06]  /*13a0*/  SHF.R.U32.HI R0, RZ, 0x7, R0 ;  /* 0x00000007ff007819 */ /* 0x000fcc0000011600 */
[----:B---3--:R-:W3:Y:S01]  /*13b0*/  SHFL.IDX PT, R0, R0, RZ, 0x1f ;  /* 0x00001fff00007589 */ /* 0x008ee200000e0000 */
[----:B--2---:R-:W-:Y:S01]  /*13c0*/  ULEA UR6, UR7, UR6, 0x18 ;  /* 0x0000000607067291 */ /* 0x004fe2000f8ec03f */
[----:B---3--:R-:W-:-:S13]  /*13d0*/  R2UR UR4, R0 ;  /* 0x00000000000472ca */ /* 0x008fda00000e0000 */
[----:B------:R-:W-:-:S04]  /*13e0*/  ULEA.HI UR5, UR4, UR4, URZ, 0x1 ;  /* 0x0000000404057291 */ /* 0x000fc8000f8f083f */
[----:B------:R-:W-:-:S04]  /*13f0*/  ULOP3.LUT UR5, UR5, 0xffffe, URZ, 0xc0, !UPT ;  /* 0x000ffffe05057892 */ /* 0x000fc8000f8ec03f */
[----:B------:R-:W-:-:S03]  /*1400*/  UIADD3 UR5, UR4, -UR5, URZ ;  /* 0x8000000504057290 */ /* 0x000fc6000fffe03f */
[----:B------:R-:W-:Y:S01]  /*1410*/  ULDC UR4, c[0x0][0x28c] ;  /* 0x0000a30000047ab9 */ /* 0x000fe20000000800 */
[----:B------:R-:W-:Y:S01]  /*1420*/  ULEA UR5, UR5, UR6, 0xc ;  /* 0x0000000605057291 */ /* 0x000fe2000f8e603f */
[----:B------:R-:W-:-:S03]  /*1430*/  ISETP.LT.AND P0, PT, RZ, UR4, PT ;  /* 0x00000004ff007c0c */ /* 0x000fc6000bf01270 */
[----:B------:R-:W-:-:S04]  /*1440*/  UIADD3 UR5, UR5, 0x200, URZ ;  /* 0x0000020005057890 */ /* 0x000fc8000fffe03f */
[----:B------:R-:W-:-:S04]  /*1450*/  USHF.R.U32.HI UR5, URZ, 0x4, UR5 ;  /* 0x000000043f057899 */ /* 0x000fc80008011605 */
[----:B------:R-:W-:Y:S02]  /*1460*/  ULOP3.LUT UR41, UR5, 0x3fff, URZ, 0xc0, !UPT ;  /* 0x00003fff05297892 */ /* 0x000fe4000f8ec03f */
[----:B-1--45:R-:W-:Y:S10]  /*1470*/  @P0 BRA `(.L_x_18) ;  /* 0x0000000000400947 */ /* 0x032ff40003800000 */
[----:B------:R-:W-:Y:S01]  /*1480*/  MOV R0, 0x0 ;  /* 0x0000000000007802 */ /* 0x000fe20000000f00 */
[----:B------:R-:W-:Y:S01]  /*1490*/  ULDC.64 UR4, c[0x4][0x68] ;  /* 0x01001a0000047ab9 */ /* 0x000fe20000000a00 */
[----:B------:R-:W-:Y:S01]  /*14a0*/  ULDC.64 UR6, c[0x4][0x8] ;  /* 0x0100020000067ab9 */ /* 0x000fe20000000a00 */
[----:B01----:R-:W-:Y:S01]  /*14b0*/  IMAD.U32 R4, RZ, RZ, UR4 ;  /* 0x00000004ff047e24 */ /* 0x003fe2000f8e00ff */
[----:B------:R0:W1:Y:S01]  /*14c0*/  LDC.64 R14, c[0x4][R0] ;  /* 0x01000000000e7b82 */ /* 0x0000620000000a00 */
[----:B------:R-:W-:Y:S01]  /*14d0*/  IMAD.U32 R5, RZ, RZ, UR5 ;  /* 0x00000005ff057e24 */ /* 0x000fe2000f8e00ff */
[----:B------:R-:W-:Y:S01]  /*14e0*/  ULDC.64 UR4, c[0x4][0x70] ;  /* 0x01001c0000047ab9 */ /* 0x000fe20000000a00 */
[----:B------:R-:W-:Y:S02]  /*14f0*/  IMAD.U32 R10, RZ, RZ, UR6 ;  /* 0x00000006ff0a7e24 */ /* 0x000fe4000f8e00ff */
[----:B------:R-:W-:Y:S02]  /*1500*/  IMAD.U32 R6, RZ, RZ, UR4 ;  /* 0x00000004ff067e24 */ /* 0x000fe4000f8e00ff */
[----:B------:R-:W-:-:S02]  /*1510*/  IMAD.U32 R7, RZ, RZ, UR5 ;  /* 0x00000005ff077e24 */ /* 0x000fc4000f8e00ff */
[----:B------:R-:W-:Y:S02]  /*1520*/  IMAD.U32 R11, RZ, RZ, UR7 ;  /* 0x00000007ff0b7e24 */ /* 0x000fe4000f8e00ff */
[----:B------:R-:W-:Y:S02]  /*1530*/  IMAD.MOV.U32 R8, RZ, RZ, 0x1e1 ;  /* 0x000001e1ff087424 */ /* 0x000fe400078e00ff */
[----:B------:R-:W-:Y:S02]  /*1540*/  IMAD.MOV.U32 R12, RZ, RZ, 0x1 ;  /* 0x00000001ff0c7424 */ /* 0x000fe400078e00ff */
[----:B0-----:R-:W-:-:S07]  /*1550*/  IMAD.MOV.U32 R13, RZ, RZ, RZ ;  /* 0x000000ffff0d7224 */ /* 0x001fce00078e00ff */
[----:B------:R-:W-:-:S07]  /*1560*/  LEPC R20, `(.L_x_18) ;  /* 0x000000001014794e */ /* 0x000fce0000000000 */
[----:B-1---5:R-:W-:Y:S05]  /*1570*/  CALL.ABS.NOINC R14 ;  /* 0x000000000e007343 */ /* 0x022fea0003c00000 */
.L_x_18:
[----:B------:R-:W-:-:S13]  /*1580*/  ISETP.NE.AND P0, PT, R59, 0x3, PT ;  /* 0x000000033b00780c */ /* 0x000fda0003f05270 */
[----:B------:R-:W-:Y:S05]  /*1590*/  @!P0 BRA `(.L_x_19) ;  /* 0x0000000000048947 */ /* 0x000fea0003800000 */
[----:B------:R-:W-:Y:S01]  /*15a0*/  BPT.TRAP 0x1 ;  /* 0x000000040000795c */ /* 0x000fe20000300000 */
.L_x_19:
[----:B------:R-:W2:Y:S01]  /*15b0*/  S2UR UR5, SR_CgaCtaId ;  /* 0x00000000000579c3 */ /* 0x000ea20000008800 */
[----:B------:R-:W-:Y:S01]  /*15c0*/  UMOV UR4, 0x400 ;  /* 0x0000040000047882 */ /* 0x000fe20000000000 */
[----:B------:R-:W-:Y:S02]  /*15d0*/  IMAD.U32 R0, RZ, RZ, UR38 ;  /* 0x00000026ff007e24 */ /* 0x000fe4000f8e00ff */
[----:B------:R-:W-:-:S03]  /*15e0*/  IMAD.U32 R3, RZ, RZ, UR39 ;  /* 0x00000027ff037e24 */ /* 0x000fc6000f8e00ff */
[----:B------:R-:W-:Y:S01]  /*15f0*/  SHF.L.U32 R0, R0, 0x1f, RZ ;  /* 0x0000001f00007819 */ /* 0x000fe200000006ff */
[----:B--2---:R-:W-:-:S06]  /*1600*/  ULEA UR4, UR5, UR4, 0x18 ;  /* 0x0000000405047291 */ /* 0x004fcc000f8ec03f */
[----:B------:R-:W-:-:S04]  /*1610*/  IMAD.U32 R6, RZ, RZ, UR4 ;  /* 0x00000004ff067e24 */ /* 0x000fc8000f8e00ff */
[----:B------:R-:W-:-:S04]  /*1620*/  IMAD R3, R3, 0x8, R6 ;  /* 0x0000000803037824 */ /* 0x000fc800078e0206 */
[----:B------:R2:W3:Y:S01]  /*1630*/  SYNCS.PHASECHK.TRANS64.TRYWAIT P1, [R3+URZ], R0 ;  /* 0x00000000030075a7 */ /* 0x0004e2000802017f */
[----:B------:R-:W-:Y:S05]  /*1640*/  @!P0 BRA `(.L_x_20) ;  /* 0x0000000000048947 */ /* 0x000fea0003800000 */
[----:B------:R-:W-:Y:S01]  /*1650*/  BPT.TRAP 0x1 ;  /* 0x000000040000795c */ /* 0x000fe20000300000 */
.L_x_20:
[----:B---3--:R-:W-:Y:S05]  /*1660*/  @P1 BRA `(.L_x_21) ;  /* 0x0000000000081947 */ /* 0x008fea0003800000 */
[----:B------:R-:W3:Y:S02]  /*1670*/  SYNCS.PHASECHK.TRANS64.TRYWAIT P1, [R3+URZ], R0 ;  /* 0x00000000030075a7 */ /* 0x000ee4000802017f */
[----:B---3--:R-:W-:Y:S05]  /*1680*/  @!P1 BRA `(.L_x_22) ;  /* 0x0000004c00e89947 */ /* 0x008fea0003800000 */
.L_x_21:
[----:B------:R-:W-:-:S04]  /*1690*/  UISETP.LT.AND UP0, UPT, UR40, 0x1, UPT ;  /* 0x000000012800788c */ /* 0x000fc8000bf01270 */
[----:B------:R-:W-:-:S06]  /*16a0*/  USEL UR4, UR40, 0x1, UP0 ;  /* 0x0000000128047887 */ /* 0x000fcc0008000000 */
[----:B--23--:R-:W-:Y:S01]  /*16b0*/  IMAD.U32 R0, RZ, RZ, UR4 ;  /* 0x00000004ff007e24 */ /* 0x00cfe2000f8e00ff */
[----:B------:R-:W-:Y:S05]  /*16c0*/  WARPSYNC.ALL ;  /* 0x0000000000007948 */ /* 0x000fea0003800000 */
[----:B------:R-:W-:-:S04]  /*16d0*/  IADD3 R0, -R0, UR40, RZ ;  /* 0x0000002800007c10 */ /* 0x000fc8000fffe1ff */
[----:B------:R-:W-:Y:S02]  /*16e0*/  ISETP.GE.AND P1, PT, R0, 0x1, PT ;  /* 0x000000010000780c */ /* 0x000fe40003f26270 */
[----:B------:R-:W-:Y:S01]  /*16f0*/  R2UR UR4, R6 ;  /* 0x00000000060472ca */ /* 0x000fe200000e0000 */
[----:B------:R-:W-:Y:S01]  /*1700*/  ULOP3.LUT UR41, UR41, 0x10000, URZ, 0xfc, !UPT ;  /* 0x0001000029297892 */ /* 0x000fe2000f8efc3f */
[----:B------:R-:W-:Y:S01]  /*1710*/  WARPGROUP.ARRIVE ;  /* 0x00000000000079c5 */ /* 0x000fe20000000000 */
[----:B------:R-:W-:Y:S01]  /*1720*/  UMOV UR5, 0x80000020 ;  /* 0x8000002000057882 */ /* 0x000fe20000000000 */
[----:B------:R-:W-:-:S09]  /*1730*/  UMOV UR7, 0x80000020 ;  /* 0x8000002000077882 */ /* 0x000fd20000000000 */
[----:B------:R-:W-:-:S04]  /*1740*/  UIADD3 UR4, UR4, 0x24200, URZ ;  /* 0x0002420004047890 */ /* 0x000fc8000fffe03f */
[----:B------:R-:W-:-:S04]  /*1750*/  USHF.R.U32.HI UR4, URZ, 0x4, UR4 ;  /* 0x000000043f047899 */ /* 0x000fc80008011604 */
[----:B------:R-:W-:-:S04]  /*1760*/  ULOP3.LUT UR4, UR4, 0x3fff, URZ, 0xc0, !UPT ;  /* 0x00003fff04047892 */ /* 0x000fc8000f8ec03f */
[----:B------:R-:W-:Y:S02]  /*1770*/  ULOP3.LUT UR9, UR4, 0x10000, URZ, 0xfc, !UPT ;  /* 0x0001000004097892 */ /* 0x000fe4000f8efc3f */
[----:B------:R-:W-:Y:S02]  /*1780*/  ULEA UR4, UR39, UR41, 0x9 ;  /* 0x0000002927047291 */ /* 0x000fe4000f8e483f */
[----:B------:R-:W-:-:S09]  /*1790*/  ULEA UR6, UR39, UR9, 0x8 ;  /* 0x0000000927067291 */ /* 0x000fd2000f8e403f */
[----:B------:R-:W-:Y:S01]  /*17a0*/  HGMMA.64x64x16.F32 R24, gdesc[UR4], RZ, !UPT, gsb0 ;  /* 0x00e00000041879f0 */ /* 0x000fe2000c0008ff */
[----:B------:R-:W-:Y:S02]  /*17b0*/  UIADD3 UR4, UR4, 0x2, URZ ;  /* 0x0000000204047890 */ /* 0x000fe4000fffe03f */
[----:B------:R-:W-:Y:S01]  /*17c0*/  UIADD3 UR6, UR6, 0x2, URZ ;  /* 0x0000000206067890 */ /* 0x000fe2000fffe03f */
[----:B------:R-:W-:Y:S01]  /*17d0*/  UMOV UR5, 0x80000020 ;  /* 0x8000002000057882 */ /* 0x000fe20000000000 */
[----:B------:R-:W-:Y:S01]  /*17e0*/  UMOV UR7, 0x80000020 ;  /* 0x8000002000077882 */ /* 0x000fe20000000000 */
[----:B------:R-:W-:Y:S02]  /*17f0*/  WARPGROUP.DEPBAR.LE gsb0, 0x0 ;  /* 0x00008000000079c5 */ /* 0x000fe40000010000 */
[----:B------:R-:W-:-:S06]  /*1800*/  WARPGROUP.ARRIVE ;  /* 0x00000000000079c5 */ /* 0x000fcc0000000000 */
[----:B------:R-:W-:Y:S03]  /*1810*/  HGMMA.64x64x16.F32 R24, gdesc[UR4], R24, gsb0 ;  /* 0x00e00000041879f0 */ /* 0x000fe60008000818 */
[----:B------:R-:W-:Y:S02]  /*1820*/  WARPGROUP.DEPBAR.LE gsb0, 0x0 ;  /* 0x00008000000079c5 */ /* 0x000fe40000010000 */
[----:B------:R-:W-:Y:S05]  /*1830*/  @!P1 BRA `(.L_x_23) ;  /* 0x0000000000e49947 */ /* 0x000fea0003800000 */
[----:B------:R-:W-:Y:S02]  /*1840*/  UIADD3 UR4, UR39, 0x1, URZ ;  /* 0x0000000127047890 */ /* 0x000fe4000fffe03f */
[----:B------:R-:W-:Y:S02]  /*1850*/  IMAD.U32 R3, RZ, RZ, UR39 ;  /* 0x00000027ff037e24 */ /* 0x000fe4000f8e00ff */
[----:B------:R-:W-:-:S04]  /*1860*/  UISETP.NE.AND UP0, UPT, UR4, 0x12, UPT ;  /* 0x000000120400788c */ /* 0x000fc8000bf05270 */
[----:B------:R-:W-:Y:S02]  /*1870*/  USEL UR5, URZ, 0x1, UP0 ;  /* 0x000000013f057887 */ /* 0x000fe40008000000 */
[----:B------:R-:W-:Y:S02]  /*1880*/  USEL UR8, UR4, URZ, UP0 ;  /* 0x0000003f04087287 */ /* 0x000fe40008000000 */
[----:B------:R-:W-:-:S06]  /*1890*/  ULOP3.LUT UR5, UR38, UR5, URZ, 0x3c, !UPT ;  /* 0x0000000526057292 */ /* 0x000fcc000f8e3c3f */
[----:B------:R-:W-:-:S07]  /*18a0*/  IMAD.U32 R7, RZ, RZ, UR5 ;  /* 0x00000005ff077e24 */ /* 0x000fce000f8e00ff */
.L_x_30:
[----:B------:R-:W-:Y:S05]  /*18b0*/  @!P0 BRA `(.L_x_24) ;  /* 0x0000000000048947 */ /* 0x000fea0003800000 */
[----:B------:R-:W-:Y:S01]  /*18c0*/  BPT.TRAP 0x1 ;  /* 0x000000040000795c */ /* 0x000fe20000300000 */
.L_x_24:
[----:B------:R-:W2:Y:S01]  /*18d0*/  S2UR UR5, SR_CgaCtaId ;  /* 0x00000000000579c3 */ /* 0x000ea20000008800 */
[----:B------:R-:W-:Y:S01]  /*18e0*/  UMOV UR4, 0x400 ;  /* 0x0000040000047882 */ /* 0x000fe20000000000 */
[----:B01----:R-:W-:Y:S01]  /*18f0*/  IMAD.U32 R5, RZ, RZ, UR8 ;  /* 0x00000008ff057e24 */ /* 0x003fe2000f8e00ff */
[----:B------:R-:W-:Y:S01]  /*1900*/  SHF.L.U32 R4, R7, 0x1f, RZ ;  /* 0x0000001f07047819 */ /* 0x000fe200000006ff */
[----:B--2---:R-:W-:-:S06]  /*1910*/  ULEA UR4, UR5, UR4, 0x18 ;  /* 0x0000000405047291 */ /* 0x004fcc000f8ec03f */
[----:B------:R-:W-:-:S04]  /*1920*/  IMAD.U32 R6, RZ, RZ, UR4 ;  /* 0x00000004ff067e24 */ /* 0x000fc8000f8e00ff */
[----:B------:R-:W-:-:S04]  /*1930*/  IMAD R5, R5, 0x8, R6 ;  /* 0x0000000805057824 */ /* 0x000fc800078e0206 */
[----:B------:R0:W1:Y:S01]  /*1940*/  SYNCS.PHASECHK.TRANS64.TRYWAIT P1, [R5+URZ], R4 ;  /* 0x00000004050075a7 */ /* 0x000062000802017f */
[----:B------:R-:W-:Y:S05]  /*1950*/  @!P0 BRA `(.L_x_25) ;  /* 0x0000000000048947 */ /* 0x000fea0003800000 */
[----:B------:R-:W-:Y:S01]  /*1960*/  BPT.TRAP 0x1 ;  /* 0x000000040000795c */ /* 0x000fe20000300000 */
.L_x_25:
[----:B-1----:R-:W-:Y:S05]  /*1970*/  @P1 BRA `(.L_x_26) ;  /* 0x0000000000081947 */ /* 0x002fea0003800000 */
[----:B------:R-:W1:Y:S02]  /*1980*/  SYNCS.PHASECHK.TRANS64.TRYWAIT P1, [R5+URZ], R4 ;  /* 0x00000004050075a7 */ /* 0x000e64000802017f */
[----:B-1----:R-:W-:Y:S05]  /*1990*/  @!P1 BRA `(.L_x_27) ;  /* 0x0000004c00389947 */ /* 0x002fea0003800000 */
.L_x_26:
[----:B------:R-:W-:Y:S01]  /*19a0*/  ULEA UR4, UR8, UR41, 0x9 ;  /* 0x0000002908047291 */ /* 0x000fe2000f8e483f */
[----:B------:R-:W-:Y:S01]  /*19b0*/  WARPGROUP.ARRIVE ;  /* 0x00000000000079c5 */ /* 0x000fe20000000000 */
[----:B------:R-:W-:Y:S01]  /*19c0*/  ULEA UR6, UR8, UR9, 0x8 ;  /* 0x0000000908067291 */ /* 0x000fe2000f8e403f */
[----:B------:R-:W-:Y:S01]  /*19d0*/  UMOV UR5, 0x80000020 ;  /* 0x8000002000057882 */ /* 0x000fe20000000000 */
[----:B------:R-:W-:-:S07]  /*19e0*/  UMOV UR7, 0x80000020 ;  /* 0x8000002000077882 */ /* 0x000fce0000000000 */
[----:B------:R-:W-:Y:S01]  /*19f0*/  HGMMA.64x64x16.F32 R24, gdesc[UR4], R24, gsb0 ;  /* 0x00e00000041879f0 */ /* 0x000fe20008000818 */
        /* <DEDUP_REMOVED lines=9> */
[----:B------:R-:W-:Y:S01]  /*1a90*/  BPT.TRAP 0x1 ;  /* 0x000000040000795c */ /* 0x000fe20000300000 */
.L_x_28:
[----:B------:R-:W-:-:S13]  /*1aa0*/  ISETP.NE.AND P1, PT, R58, RZ, PT ;  /* 0x000000ff3a00720c */ /* 0x000fda0003f25270 */
[----:B01----:R-:W-:-:S04]  /*1ab0*/  @P1 IMAD R4, R3, 0x8, R6 ;  /* 0x0000000803041824 */ /* 0x003fc800078e0206 */
[----:B------:R-:W-:-:S05]  /*1ac0*/  @P1 VIADD R5, R4, 0x90 ;  /* 0x0000009004051836 */ /* 0x000fca0000000000 */
[----:B------:R-:W-:-:S04]  /*1ad0*/  @P1 PRMT R5, R22, 0x654, R5 ;  /* 0x0000065416051816 */ /* 0x000fc80000000005 */
[----:B------:R0:W-:Y:S01]  /*1ae0*/  @P1 SYNCS.ARRIVE.TRANS64.RED.A1T0 RZ, [R5+URZ], RZ ;  /* 0x000000ff05ff19a7 */ /* 0x0001e2000810043f */
[----:B------:R-:W-:-:S13]  /*1af0*/  ISETP.GT.U32.AND P1, PT, R19, 0x1, PT ;  /* 0x000000011300780c */ /* 0x000fda0003f24070 */
[----:B0-----:R-:W-:Y:S05]  /*1b00*/  @P1 BRA `(.L_x_29) ;  /* 0x0000000000041947 */ /* 0x001fea0003800000 */
[----:B------:R-:W-:Y:S01]  /*1b10*/  BPT.TRAP 0x1 ;  /* 0x000000040000795c */ /* 0x000fe20000300000 */
.L_x_29:
[----:B------:R-:W-:Y:S01]  /*1b20*/  UIADD3 UR8, UR8, 0x1, URZ ;  /* 0x0000000108087890 */ /* 0x000fe2000fffe03f */
[C---:B------:R-:W-:Y:S01]  /*1b30*/  ISETP.GT.AND P2, PT, R0.reuse, 0x1, PT ;  /* 0x000000010000780c */ /* 0x040fe20003f44270 */
[----:B------:R-:W-:Y:S02]  /*1b40*/  VIADD R3, R3, 0x1 ;  /* 0x0000000103037836 */ /* 0x000fe40000000000 */
[----:B------:R-:W-:Y:S01]  /*1b50*/  UISETP.NE.AND UP0, UPT, UR8, 0x12, UPT ;  /* 0x000000120800788c */ /* 0x000fe2000bf05270 */
[----:B------:R-:W-:Y:S02]  /*1b60*/  VIADD R0, R0, 0xffffffff ;  /* 0xffffffff00007836 */ /* 0x000fe40000000000 */
[C---:B------:R-:W-:Y:S01]  /*1b70*/  ISETP.NE.AND P1, PT, R3.reuse, 0x12, PT ;  /* 0x000000120300780c */ /* 0x040fe20003f25270 */
[----:B------:R-:W-:Y:S02]  /*1b80*/  USEL UR4, URZ, 0x1, UP0 ;  /* 0x000000013f047887 */ /* 0x000fe40008000000 */
[----:B------:R-:W-:Y:S01]  /*1b90*/  USEL UR8, UR8, URZ, UP0 ;  /* 0x0000003f08087287 */ /* 0x000fe20008000000 */
[----:B------:R-:W-:-:S03]  /*1ba0*/  SEL R3, R3, RZ, P1 ;  /* 0x000000ff03037207 */ /* 0x000fc60000800000 */
[----:B------:R-:W-:Y:S01]  /*1bb0*/  LOP3.LUT R7, R7, UR4, RZ, 0x3c, !PT ;  /* 0x0000000407077c12 */ /* 0x000fe2000f8e3cff */
[----:B------:R-:W-:Y:S07]  /*1bc0*/  @P2 BRA `(.L_x_30) ;  /* 0xfffffffc00382947 */ /* 0x000fee000383ffff */
.L_x_23:
[----:B------:R-:W2:Y:S02]  /*1bd0*/  LDC R0, c[0x0][0x28c] ;  /* 0x0000a300ff007b82 */ /* 0x000ea40000000800 */
[----:B--2---:R-:W-:-:S13]  /*1be0*/  ISETP.GE.AND P1, PT, R0, 0x1, PT ;  /* 0x000000010000780c */ /* 0x004fda0003f26270 */
[----:B------:R-:W-:Y:S05]  /*1bf0*/  @!P1 BRA `(.L_x_31) ;  /* 0x0000000000509947 */ /* 0x000fea0003800000 */
[----:B------:R-:W-:Y:S05]  /*1c00*/  @!P0 BRA `(.L_x_32) ;  /* 0x0000000000048947 */ /* 0x000fea0003800000 */
[----:B------:R-:W-:Y:S01]  /*1c10*/  BPT.TRAP 0x1 ;  /* 0x000000040000795c */ /* 0x000fe20000300000 */
.L_x_32:
[----:B------:R-:W-:Y:S01]  /*1c20*/  ISETP.NE.AND P1, PT, R58, RZ, PT ;  /* 0x000000ff3a00720c */ /* 0x000fe20003f25270 */
[----:B------:R-:W-:Y:S01]  /*1c30*/  BSSY B0, `(.L_x_33) ;  /* 0x000000e000007945 */ /* 0x000fe20003800000 */
[----:B------:R-:W-:-:S11]  /*1c40*/  ISETP.GT.U32.AND P0, PT, R19, 0x1, PT ;  /* 0x000000011300780c */ /* 0x000fd60003f04070 */
[----:B------:R-:W-:Y:S05]  /*1c50*/  @!P1 BRA `(.L_x_34) ;  /* 0x00000000002c9947 */ /* 0x000fea0003800000 */
[----:B------:R-:W-:-:S04]  /*1c60*/  UISETP.LT.AND UP0, UPT, UR40, 0x1, UPT ;  /* 0x000000012800788c */ /* 0x000fc8000bf01270 */
[----:B------:R-:W-:-:S04]  /*1c70*/  USEL UR6, UR40, 0x1, UP0 ;  /* 0x0000000128067887 */ /* 0x000fc80008000000 */
[----:B------:R-:W-:-:S04]  /*1c80*/  UIADD3 UR6, UR39, UR40, -UR6 ;  /* 0x0000002827067290 */ /* 0x000fc8000fffe806 */
[----:B------:R-:W-:-:S04]  /*1c90*/  UIMAD.WIDE.U32 UR4, UR6, 0x38e38e39, URZ ;  /* 0x38e38e39060478a5 */ /* 0x000fc8000f8e003f */
[----:B------:R-:W-:-:S04]  /*1ca0*/  USHF.R.U32.HI UR4, URZ, 0x2, UR5 ;  /* 0x000000023f047899 */ /* 0x000fc80008011605 */
[----:B------:R-:W-:-:S06]  /*1cb0*/  UIMAD UR6, UR4, -0x12, UR6 ;  /* 0xffffffee040678a4 */ /* 0x000fcc000f8e0206 */
[----:B------:R-:W-:-:S04]  /*1cc0*/  IMAD.U32 R3, RZ, RZ, UR6 ;  /* 0x00000006ff037e24 */ /* 0x000fc8000f8e00ff */
[----:B------:R-:W-:-:S04]  /*1cd0*/  IMAD R0, R3, 0x8, R6 ;  /* 0x0000000803007824 */ /* 0x000fc800078e0206 */
[----:B------:R-:W-:-:S05]  /*1ce0*/  VIADD R3, R0, 0x90 ;  /* 0x0000009000037836 */ /* 0x000fca0000000000 */
[----:B------:R-:W-:-:S04]  /*1cf0*/  PRMT R3, R22, 0x654, R3 ;  /* 0x0000065416037816 */ /* 0x000fc80000000003 */
[----:B------:R2:W-:Y:S03]  /*1d00*/  SYNCS.ARRIVE.TRANS64.RED.A1T0 RZ, [R3+URZ], RZ ;  /* 0x000000ff03ff79a7 */ /* 0x0005e6000810043f */
.L_x_34:
[----:B------:R-:W-:Y:S05]  /*1d10*/  BSYNC B0 ;  /* 0x0000000000007941 */ /* 0x000fea0003800000 */
.L_x_33:
[----:B------:R-:W-:Y:S05]  /*1d20*/  @P0 BRA `(.L_x_31) ;  /* 0x0000000000040947 */ /* 0x000fea0003800000 */
[----:B------:R-:W-:Y:S01]  /*1d30*/  BPT.TRAP 0x1 ;  /* 0x000000040000795c */ /* 0x000fe20000300000 */
.L_x_31:
[----:B------:R-:W3:Y:S01]  /*1d40*/  LDC R6, c[0x0][0x288] ;  /* 0x0000a200ff067b82 */ /* 0x000ee20000000800 */
[--C-:B------:R-:W-:Y:S01]  /*1d50*/  SHF.R.U32.HI R0, RZ, 0x2, R18.reuse ;  /* 0x00000002ff007819 */ /* 0x100fe20000011612 */
[----:B------:R-:W-:Y:S01]  /*1d60*/  IMAD.SHL.U32 R61, R61, 0x40, RZ ;  /* 0x000000403d3d7824 */ /* 0x000fe200078e00ff */
[----:B01----:R-:W-:Y:S01]  /*1d70*/  SHF.R.U32.HI R5, RZ, 0x7, R18 ;  /* 0x00000007ff057819 */ /* 0x003fe20000011612 */
[----:B------:R-:W-:Y:S01]  /*1d80*/  UIADD3 UR39, UR40, UR39, URZ ;  /* 0x0000002728277290 */ /* 0x000fe2000fffe03f */
[----:B--2---:R-:W-:Y:S01]  /*1d90*/  LOP3.LUT R3, R0, 0x7, RZ, 0xc0, !PT ;  /* 0x0000000700037812 */ /* 0x004fe200078ec0ff */
[C---:B------:R-:W-:Y:S01]  /*1da0*/  IMAD.SHL.U32 R10, R18.reuse, 0x2, RZ ;  /* 0x00000002120a7824 */ /* 0x040fe200078e00ff */
[----:B------:R-:W-:Y:S01]  /*1db0*/  LOP3.LUT R0, R5, 0x1, RZ, 0xc0, !PT ;  /* 0x0000000105007812 */ /* 0x000fe200078ec0ff */
[----:B------:R-:W-:Y:S01]  /*1dc0*/  UISETP.GT.U32.AND UP0, UPT, UR39, 0x11, UPT ;  /* 0x000000112700788c */ /* 0x000fe2000bf04070 */
[C---:B------:R-:W-:Y:S01]  /*1dd0*/  LOP3.LUT R5, R18.reuse, 0x3, RZ, 0xc0, !PT ;  /* 0x0000000312057812 */ /* 0x040fe200078ec0ff */
[----:B------:R-:W-:Y:S01]  /*1de0*/  ULDC UR7, c[0x0][0x284] ;  /* 0x0000a10000077ab9 */ /* 0x000fe20000000800 */
[----:B------:R-:W-:Y:S01]  /*1df0*/  LOP3.LUT R4, R18, 0x60, RZ, 0xc0, !PT ;  /* 0x0000006012047812 */ /* 0x000fe200078ec0ff */
[----:B------:R-:W-:Y:S01]  /*1e00*/  IMAD.SHL.U32 R8, R0, 0x40, RZ ;  /* 0x0000004000087824 */ /* 0x000fe200078e00ff */
[----:B------:R-:W-:Y:S01]  /*1e10*/  UISETP.LT.U32.AND UP0, UPT, UR40, 0x12, UP0 ;  /* 0x000000122800788c */ /* 0x000fe20008701070 */
[----:B------:R-:W-:Y:S01]  /*1e20*/  SHF.R.S32.HI R15, RZ, 0x1f, R57 ;  /* 0x0000001fff0f7819 */ /* 0x000fe20000011439 */
[----:B------:R-:W-:Y:S01]  /*1e30*/  UISETP.GE.U32.AND UP1, UPT, UR40, 0x12, UPT ;  /* 0x000000122800788c */ /* 0x000fe2000bf26070 */
[----:B------:R-:W-:Y:S01]  /*1e40*/  SHF.R.U32.HI R4, RZ, 0x1, R4 ;  /* 0x00000001ff047819 */ /* 0x000fe20000011604 */
[----:B------:R-:W-:Y:S01]  /*1e50*/  ULDC.64 UR8, c[0x0][0x5d0] ;  /* 0x0001740000087ab9 */ /* 0x000fe20000000a00 */
[C---:B------:R-:W-:Y:S01]  /*1e60*/  LOP3.LUT R10, R61.reuse, 0x6, R10, 0xf8, !PT ;  /* 0x000000063d0a7812 */ /* 0x040fe200078ef80a */
[----:B------:R-:W-:Y:S01]  /*1e70*/  UIMAD.WIDE.U32 UR4, UR39, 0x38e38e39, URZ ;  /* 0x38e38e39270478a5 */ /* 0x000fe2000f8e003f */
[--C-:B------:R-:W-:Y:S01]  /*1e80*/  IADD3 R7, RZ, -R4, -R3.reuse ;  /* 0x80000004ff077210 */ /* 0x100fe20007ffe803 */
[----:B------:R-:W-:Y:S01]  /*1e90*/  USEL UR6, URZ, 0x1, !UP0 ;  /* 0x000000013f067887 */ /* 0x000fe2000c000000 */
[----:B------:R-:W-:Y:S01]  /*1ea0*/  LOP3.LUT R3, R8, 0x40, R3, 0xe2, !PT ;  /* 0x0000004008037812 */ /* 0x000fe200078ee203 */
[C---:B------:R-:W-:Y:S01]  /*1eb0*/  IMAD.WIDE R8, R60.reuse, 0x80, RZ ;  /* 0x000000803c087825 */ /* 0x040fe200078e02ff */
[----:B---3--:R-:W-:Y:S01]  /*1ec0*/  ISETP.GE.AND P0, PT, R61, R6, PT ;  /* 0x000000063d00720c */ /* 0x008fe20003f06270 */
[----:B------:R-:W-:Y:S01]  /*1ed0*/  USHF.R.U32.HI UR4, URZ, 0x2, UR5 ;  /* 0x000000023f047899 */ /* 0x000fe20008011605 */
[----:B------:R-:W-:Y:S01]  /*1ee0*/  SHF.R.S32.HI R11, RZ, 0x1f, R10 ;  /* 0x0000001fff0b7819 */ /* 0x000fe2000001140a */
[----:B------:R-:W-:Y:S01]  /*1ef0*/  IMAD R12, R5, -0x2, R6 ;  /* 0xfffffffe050c7824 */ /* 0x000fe200078e0206 */
[----:B------:R-:W-:Y:S01]  /*1f00*/  ULOP3.LUT UR38, UR38, UR6, URZ, 0x3c, !UPT ;  /* 0x0000000626267292 */ /* 0x000fe2000f8e3c3f */
[----:B------:R-:W-:Y:S01]  /*1f10*/  IMAD.SHL.U32 R5, R60, 0x80, RZ ;  /* 0x000000803c057824 */ /* 0x000fe200078e00ff */
[----:B------:R-:W-:Y:S01]  /*1f20*/  LOP3.LUT R75, R8, R3, R4, 0xfe, !PT ;  /* 0x00000003084b7212 */ /* 0x000fe200078efe04 */
[----:B------:R-:W-:Y:S01]  /*1f30*/  IMAD R6, R15, UR8, RZ ;  /* 0x000000080f067c24 */ /* 0x000fe2000f8e02ff */
[----:B------:R-:W-:Y:S01]  /*1f40*/  UIMAD UR39, UR4, -0x12, UR39 ;  /* 0xffffffee042778a4 */ /* 0x000fe2000f8e0227 */
[----:B------:R-:W-:Y:S01]  /*1f50*/  IMAD R0, R0, -0x40, R7 ;  /* 0xffffffc000007824 */ /* 0x000fe200078e0207 */
[----:B------:R-:W-:Y:S01]  /*1f60*/  ISETP.GE.OR P0, PT, R5, UR7, P0 ;  /* 0x0000000705007c0c */ /* 0x000fe20008706670 */
[C---:B------:R-:W-:Y:S01]  /*1f70*/  IMAD R13, R57.reuse, UR9, R6 ;  /* 0x00000009390d7c24 */ /* 0x040fe2000f8e0206 */
[----:B------:R-:W-:Y:S01]  /*1f80*/  @UP1 ULOP3.LUT UR38, UR38, 0x1, UR4, 0x78, !UPT ;  /* 0x0000000126261892 */ /* 0x000fe2000f8e7804 */
[----:B------:R-:W-:Y:S01]  /*1f90*/  IMAD.WIDE.U32 R6, R57, UR8, R10 ;  /* 0x0000000839067c25 */ /* 0x000fe2000f8e000a */
[----:B------:R-:W-:-:S03]  /*1fa0*/  IADD3 R3, -R5, UR7, R0 ;  /* 0x0000000705037c10 */ /* 0x000fc6000fffe100 */
[----:B------:R-:W-:Y:S02]  /*1fb0*/  IMAD.IADD R7, R7, 0x1, R13 ;  /* 0x0000000107077824 */ /* 0x000fe400078e020d */
[----:B------:R-:W-:Y:S02]  /*1fc0*/  IMAD.IADD R4, R12, 0x1, -R61 ;  /* 0x000000010c047824 */ /* 0x000fe400078e0a3d */
[----:B------:R-:W-:Y:S02]  /*1fd0*/  IMAD.MOV.U32 R0, RZ, RZ, -0x1 ;  /* 0xffffffffff007424 */ /* 0x000fe400078e00ff */
[----:B------:R-:W-:Y:S05]  /*1fe0*/  @P0 BRA `(.L_x_35) ;  /* 0x00000020008c0947 */ /* 0x000fea0003800000 */
[----:B------:R-:W0:Y:S01]  /*1ff0*/  LDC.64 R68, c[0x0][0x5c8] ;  /* 0x00017200ff447b82 */ /* 0x000e220000000a00 */
[----:B-----5:R-:W-:Y:S01]  /*2000*/  FSETP.NEU.AND P1, PT, R56, RZ, PT ;  /* 0x000000ff3800720b */ /* 0x020fe20003f2d000 */
[----:B------:R-:W-:Y:S01]  /*2010*/  BSSY B0, `(.L_x_35) ;  /* 0x0000220000007945 */ /* 0x000fe20003800000 */
[----:B------:R-:W-:-:S04]  /*2020*/  ISETP.GT.AND P0, PT, R4, RZ, PT ;  /* 0x000000ff0400720c */ /* 0x000fc80003f04270 */
[----:B------:R-:W-:Y:S01]  /*2030*/  ISETP.GT.AND P3, PT, R3, RZ, P0 ;  /* 0x000000ff0300720c */ /* 0x000fe20000764270 */
[-C--:B0-----:R-:W-:Y:S02]  /*2040*/  IMAD R12, R9, R68.reuse, RZ ;  /* 0x00000044090c7224 */ /* 0x081fe400078e02ff */
[----:B------:R-:W-:-:S04]  /*2050*/  IMAD.WIDE.U32 R60, R75, R68, R6 ;  /* 0x000000444b3c7225 */ /* 0x000fc800078e0006 */
[----:B------:R-:W-:-:S04]  /*2060*/  IMAD R5, R75, R69, R12 ;  /* 0x000000454b057224 */ /* 0x000fc800078e020c */
[----:B------:R-:W-:Y:S01]  /*2070*/  IMAD.IADD R77, R61, 0x1, R5 ;  /* 0x000000013d4d7824 */ /* 0x000fe200078e0205 */
[----:B------:R-:W-:Y:S06]  /*2080*/  @!P1 BRA `(.L_x_36) ;  /* 0x0000001400e89947 */ /* 0x000fec0003800000 */
[----:B------:R-:W0:Y:S01]  /*2090*/  LDC.64 R64, c[0x0][0x5b8] ;  /* 0x00016e00ff407b82 */ /* 0x000e220000000a00 */
[----:B------:R-:W-:-:S07]  /*20a0*/  ULDC.64 UR4, c[0x0][0x5c0] ;  /* 0x0001700000047ab9 */ /* 0x000fce0000000a00 */
[----:B------:R-:W1:Y:S08]  /*20b0*/  LDC.64 R70, c[0x0][0x5b0] ;  /* 0x00016c00ff467b82 */ /* 0x000e700000000a00 */
[----:B------:R-:W2:Y:S01]  /*20c0*/  LDC.64 R72, c[0x0][0x5a8] ;  /* 0x00016a00ff487b82 */ /* 0x000ea20000000a00 */
[-C--:B0-----:R-:W-:Y:S02]  /*20d0*/  IMAD R6, R15, R64.reuse, RZ ;  /* 0x000000400f067224 */ /* 0x081fe400078e02ff */
[----:B------:R-:W-:-:S04]  /*20e0*/  IMAD.WIDE.U32 R62, R57, R64, R10 ;  /* 0x00000040393e7225 */ /* 0x000fc800078e000a */
[----:B------:R-:W-:Y:S02]  /*20f0*/  IMAD R65, R57, R65, R6 ;  /* 0x0000004139417224 */ /* 0x000fe400078e0206 */
[-C--:B-1----:R-:W-:Y:S02]  /*2100*/  IMAD R8, R9, R70.reuse, RZ ;  /* 0x0000004609087224 */ /* 0x082fe400078e02ff */
[----:B------:R-:W-:Y:S02]  /*2110*/  IMAD.IADD R13, R63, 0x1, R65 ;  /* 0x000000013f0d7824 */ /* 0x000fe400078e0241 */
[----:B------:R-:W-:Y:S02]  /*2120*/  IMAD.MOV.U32 R12, RZ, RZ, R62 ;  /* 0x000000ffff0c7224 */ /* 0x000fe400078e003e */
[C---:B------:R-:W-:Y:S02]  /*2130*/  IMAD R67, R75.reuse, R71, R8 ;  /* 0x000000474b437224 */ /* 0x040fe400078e0208 */
[----:B------:R-:W-:-:S04]  /*2140*/  IMAD.WIDE.U32 R6, R75, R70, R12 ;  /* 0x000000464b067225 */ /* 0x000fc800078e000c */
[----:B------:R-:W-:Y:S01]  /*2150*/  IMAD.IADD R5, R7, 0x1, R67 ;  /* 0x0000000107057824 */ /* 0x000fe200078e0243 */
[----:B--2---:R-:W-:-:S04]  /*2160*/  LEA R14, P1, R6, R72, 0x1 ;  /* 0x00000048060e7211 */ /* 0x004fc800078208ff */
[----:B------:R-:W-:-:S05]  /*2170*/  LEA.HI.X R15, R6, R73, R5, 0x1, P1 ;  /* 0x00000049060f7211 */ /* 0x000fca00008f0c05 */
[----:B------:R0:W2:Y:S01]  /*2180*/  @P3 LDG.E.LTC128B.U16 R5, desc[UR36][R14.64] ;  /* 0x000000240e053981 */ /* 0x0000a2000c1e1520 */
[----:B------:R-:W-:Y:S01]  /*2190*/  LEA R8, P1, R60, UR4, 0x1 ;  /* 0x000000043c087c11 */ /* 0x000fe2000f8208ff */
[----:B------:R-:W-:Y:S01]  /*21a0*/  IMAD.WIDE.U32 R6, R75, R70, R10 ;  /* 0x000000464b067225 */ /* 0x000fe200078e000a */
[----:B------:R-:W-:Y:S03]  /*21b0*/  BSSY B1, `(.L_x_37) ;  /* 0x0000012000017945 */ /* 0x000fe60003800000 */
[----:B------:R-:W-:Y:S02]  /*21c0*/  IMAD.IADD R7, R67, 0x1, R7 ;  /* 0x0000000143077824 */ /* 0x000fe400078e0207 */
[----:B------:R-:W-:Y:S01]  /*21d0*/  IMAD.WIDE.U32 R20, R57, R64, R6 ;  /* 0x0000004039147225 */ /* 0x000fe200078e0006 */
[----:B0-----:R-:W-:-:S03]  /*21e0*/  SHF.L.U64.HI R15, R70, 0x3, R71 ;  /* 0x00000003460f7819 */ /* 0x001fc60000010247 */
[----:B------:R-:W-:Y:S01]  /*21f0*/  IMAD.IADD R7, R65, 0x1, R21 ;  /* 0x0000000141077824 */ /* 0x000fe200078e0215 */
[----:B------:R-:W-:Y:S01]  /*2200*/  LEA R6, P4, R20, R72, 0x1 ;  /* 0x0000004814067211 */ /* 0x000fe200078808ff */
[----:B------:R-:W-:-:S03]  /*2210*/  IMAD.SHL.U32 R14, R70, 0x8, RZ ;  /* 0x00000008460e7824 */ /* 0x000fc600078e00ff */
[----:B------:R-:W-:Y:S01]  /*2220*/  LEA.HI.X R7, R20, R73, R7, 0x1, P4 ;  /* 0x0000004914077211 */ /* 0x000fe200020f0c07 */
[----:B--2---:R-:W-:-:S05]  /*2230*/  HADD2.F32 R9, -RZ, R5.H0_H0 ;  /* 0x20000005ff097230 */ /* 0x004fca0000004100 */
[----:B------:R-:W-:-:S04]  /*2240*/  FMUL R9, R9, R56 ;  /* 0x0000003809097220 */ /* 0x000fc80000400000 */
[----:B------:R-:W-:Y:S01]  /*2250*/  FFMA R24, R24, R23, R9 ;  /* 0x0000001718187223 */ /* 0x000fe20000000009 */
[----:B------:R-:W-:Y:S02]  /*2260*/  LEA.HI.X R9, R60, UR5, R77, 0x1, P1 ;  /* 0x000000053c097c11 */ /* 0x000fe400088f0c4d */
[----:B------:R-:W-:Y:S02]  /*2270*/  ISETP.GT.AND P1, PT, R4, 0x1, PT ;  /* 0x000000010400780c */ /* 0x000fe40003f24270 */
[----:B------:R-:W-:Y:S02]  /*2280*/  F2FP.F16.F32.PACK_AB R24, RZ, R24 ;  /* 0x00000018ff18723e */ /* 0x000fe400000000ff */
[----:B------:R-:W-:-:S03]  /*2290*/  ISETP.GT.AND P2, PT, R3, RZ, P1 ;  /* 0x000000ff0300720c */ /* 0x000fc60000f44270 */
[----:B------:R0:W-:Y:S10]  /*22a0*/  @P3 STG.E.U16 desc[UR36][R8.64], R24 ;  /* 0x0000001808003986 */ /* 0x0001f4000c101524 */
[----:B------:R-:W-:Y:S05]  /*22b0*/  @!P2 BRA `(.L_x_38) ;  /* 0x000000000004a947 */ /* 0x000fea0003800000 */
[----:B------:R1:W5:Y:S02]  /*22c0*/  LDG.E.LTC128B.U16 R5, desc[UR36][R6.64+0x2] ;  /* 0x0000022406057981 */ /* 0x000364000c1e1520 */
.L_x_38:
[----:B------:R-:W-:Y:S05]  /*22d0*/  BSYNC B1 ;  /* 0x0000000000017941 */ /* 0x000fea0003800000 */
.L_x_37:
[----:B-----5:R-:W-:Y:S01]  /*22e0*/  HADD2.F32 R61, -RZ, R5.H0_H0 ;  /* 0x20000005ff3d7230 */ /* 0x020fe20000004100 */
[----:B------:R-:W-:Y:S01]  /*22f0*/  ISETP.GT.AND P0, PT, R3, 0x8, P0 ;  /* 0x000000080300780c */ /* 0x000fe20000704270 */
[----:B------:R-:W-:Y:S01]  /*2300*/  IMAD.WIDE.U32 R20, R75, R70, R14 ;  /* 0x000000464b147225 */ /* 0x000fe200078e000e */
[----:B0-----:R-:W-:-:S03]  /*2310*/  PRMT R24, R5, 0x7610, R24 ;  /* 0x0000761005187816 */ /* 0x001fc60000000018 */
[----:B------:R-:W-:Y:S01]  /*2320*/  FMUL R12, R61, R56 ;  /* 0x000000383d0c7220 */ /* 0x000fe20000400000 */
[----:B------:R-:W-:Y:S01]  /*2330*/  IMAD.IADD R67, R67, 0x1, R21 ;  /* 0x0000000143437824 */ /* 0x000fe200078e0215 */
[----:B------:R-:W-:Y:S02]  /*2340*/  IADD3 R62, P3, R62, R20, RZ ;  /* 0x000000143e3e7210 */ /* 0x000fe40007f7e0ff */
[----:B------:R-:W-:-:S03]  /*2350*/  FFMA R12, R25, R23, R12 ;  /* 0x00000017190c7223 */ /* 0x000fc6000000000c */
[----:B------:R-:W-:Y:S01]  /*2360*/  IMAD.X R13, R67, 0x1, R13, P3 ;  /* 0x00000001430d7824 */ /* 0x000fe200018e060d */
[C---:B------:R-:W-:Y:S02]  /*2370*/  LEA R14, P3, R62.reuse, R72, 0x1 ;  /* 0x000000483e0e7211 */ /* 0x040fe400078608ff */
[----:B------:R-:W-:Y:S02]  /*2380*/  F2FP.F16.F32.PACK_AB R12, RZ, R12 ;  /* 0x0000000cff0c723e */ /* 0x000fe400000000ff */
[----:B------:R-:W-:Y:S02]  /*2390*/  LEA.HI.X R15, R62, R73, R13, 0x1, P3 ;  /* 0x000000493e0f7211 */ /* 0x000fe400018f0c0d */
[----:B------:R-:W-:-:S05]  /*23a0*/  PRMT R21, R12, 0x7610, R21 ;  /* 0x000076100c157816 */ /* 0x000fca0000000015 */
[----:B------:R0:W-:Y:S04]  /*23b0*/  @P2 STG.E.U16 desc[UR36][R8.64+0x2], R21 ;  /* 0x0000021508002986 */ /* 0x0001e8000c101524 */
[----:B------:R-:W2:Y:S01]  /*23c0*/  @P0 LDG.E.LTC128B.U16 R24, desc[UR36][R14.64] ;  /* 0x000000240e180981 */ /* 0x000ea2000c1e1520 */
[----:B------:R-:W-:Y:S01]  /*23d0*/  IADD3 R20, P2, R10, R20, RZ ;  /* 0x000000140a147210 */ /* 0x000fe20007f5e0ff */
[----:B------:R-:W-:Y:S01]  /*23e0*/  BSSY B1, `(.L_x_39) ;  /* 0x0000011000017945 */ /* 0x000fe20003800000 */
[C---:B------:R-:W-:Y:S02]  /*23f0*/  SHF.L.U64.HI R13, R68.reuse, 0x4, R69 ;  /* 0x00000004440d7819 */ /* 0x040fe40000010245 */
[----:B------:R-:W-:Y:S01]  /*2400*/  ISETP.GT.AND P1, PT, R3, 0x8, P1 ;  /* 0x000000080300780c */ /* 0x000fe20000f24270 */
[----:B0-----:R-:W-:Y:S01]  /*2410*/  IMAD.X R21, R11, 0x1, R67, P2 ;  /* 0x000000010b157824 */ /* 0x001fe200010e0643 */
[----:B------:R-:W-:Y:S01]  /*2420*/  LEA R12, P2, R68, R8, 0x4 ;  /* 0x00000008440c7211 */ /* 0x000fe200078420ff */
[----:B------:R-:W-:-:S04]  /*2430*/  IMAD.WIDE.U32 R20, R57, R64, R20 ;  /* 0x0000004039147225 */ /* 0x000fc800078e0014 */
[----:B------:R-:W-:Y:S01]  /*2440*/  IMAD.X R13, R13, 0x1, R9, P2 ;  /* 0x000000010d0d7824 */ /* 0x000fe200010e0609 */
[----:B------:R-:W-:Y:S01]  /*2450*/  LEA R10, P3, R20, R72, 0x1 ;  /* 0x00000048140a7211 */ /* 0x000fe200078608ff */
[----:B------:R-:W-:-:S05]  /*2460*/  IMAD.IADD R11, R65, 0x1, R21 ;  /* 0x00000001410b7824 */ /* 0x000fca00078e0215 */
[----:B------:R-:W-:Y:S01]  /*2470*/  LEA.HI.X R11, R20, R73, R11, 0x1, P3 ;  /* 0x00000049140b7211 */ /* 0x000fe200018f0c0b */
[----:B--2---:R-:W-:-:S05]  /*2480*/  HADD2.F32 R5, -RZ, R24.H0_H0 ;  /* 0x20000018ff057230 */ /* 0x004fca0000004100 */
[----:B------:R-:W-:-:S04]  /*2490*/  FMUL R5, R5, R56 ;  /* 0x0000003805057220 */ /* 0x000fc80000400000 */
[----:B------:R-:W-:-:S05]  /*24a0*/  FFMA R5, R26, R23, R5 ;  /* 0x000000171a057223 */ /* 0x000fca0000000005 */
[----:B------:R-:W-:-:S05]  /*24b0*/  F2FP.F16.F32.PACK_AB R5, RZ, R5 ;  /* 0x00000005ff05723e */ /* 0x000fca00000000ff */
[----:B------:R0:W-:Y:S01]  /*24c0*/  @P0 STG.E.U16 desc[UR36][R12.64], R5 ;  /* 0x000000050c000986 */ /* 0x0001e2000c101524 */
[----:B------:R-:W-:Y:S05]  /*24d0*/  @!P1 BRA `(.L_x_40) ;  /* 0x0000000000049947 */ /* 0x000fea0003800000 */
[----:B------:R2:W5:Y:S02]  /*24e0*/  LDG.E.LTC128B.U16 R24, desc[UR36][R10.64+0x2] ;  /* 0x000002240a187981 */ /* 0x000564000c1e1520 */
.L_x_40:
[----:B------:R-:W-:Y:S05]  /*24f0*/  BSYNC B1 ;  /* 0x0000000000017941 */ /* 0x000fea0003800000 */
.L_x_39:
[----:B0----5:R-:W-:Y:S01]  /*2500*/  HADD2.F32 R5, -RZ, R24.H0_H0 ;  /* 0x20000018ff057230 */ /* 0x021fe20000004100 */
[----:B------:R-:W-:Y:S01]  /*2510*/  ISETP.GT.AND P0, PT, R4, 0x8, PT ;  /* 0x000000080400780c */ /* 0x000fe20003f04270 */
[----:B------:R-:W-:Y:S03]  /*2520*/  BSSY B1, `(.L_x_41) ;  /* 0x0000008000017945 */ /* 0x000fe60003800000 */
[----:B------:R-:W-:Y:S01]  /*2530*/  FMUL R14, R5, R56 ;  /* 0x00000038050e7220 */ /* 0x000fe20000400000 */
[----:B------:R-:W-:-:S03]  /*2540*/  ISETP.GT.AND P2, PT, R3, RZ, P0 ;  /* 0x000000ff0300720c */ /* 0x000fc60000744270 */
[----:B------:R-:W-:-:S05]  /*2550*/  FFMA R14, R27, R23, R14 ;  /* 0x000000171b0e7223 */ /* 0x000fca000000000e */
[----:B------:R-:W-:-:S05]  /*2560*/  F2FP.F16.F32.PACK_AB R14, RZ, R14 ;  /* 0x0000000eff0e723e */ /* 0x000fca00000000ff */
[----:B------:R0:W-:Y:S01]  /*2570*/  @P1 STG.E.U16 desc[UR36][R12.64+0x2], R14 ;  /* 0x0000020e0c001986 */ /* 0x0001e2000c101524 */
[----:B------:R-:W-:Y:S05]  /*2580*/  @!P2 BRA `(.L_x_42) ;  /* 0x000000000004a947 */ /* 0x000fea0003800000 */
[----:B------:R3:W5:Y:S02]  /*2590*/  LDG.E.LTC128B.U16 R24, desc[UR36][R6.64+0x10] ;  /* 0x0000102406187981 */ /* 0x000764000c1e1520 */
.L_x_42:
[----:B------:R-:W-:Y:S05]  /*25a0*/  BSYNC B1 ;  /* 0x0000000000017941 */ /* 0x000fea0003800000 */
.L_x_41:
[----:B-----5:R-:W-:Y:S01]  /*25b0*/  HADD2.F32 R5, -RZ, R24.H0_H0 ;  /* 0x20000018ff057230 */ /* 0x020fe20000004100 */
        /* <DEDUP_REMOVED lines=9> */
.L_x_44:
[----:B------:R-:W-:Y:S05]  /*2650*/  BSYNC B1 ;  /* 0x0000000000017941 */ /* 0x000fea0003800000 */
.L_x_43:
[----:B----45:R-:W-:Y:S01]  /*2660*/  HADD2.F32 R5, -RZ, R24.H0_H0 ;  /* 0x20000018ff057230 */ /* 0x030fe20000004100 */
[----:B------:R-:W-:Y:S01]  /*2670*/  ISETP.GT.AND P0, PT, R3, 0x8, P0 ;  /* 0x000000080300780c */ /* 0x000fe20000704270 */
[----:B------:R-:W-:Y:S03]  /*2680*/  BSSY B1, `(.L_x_45) ;  /* 0x0000007000017945 */ /* 0x000fe60003800000 */
[----:B0-----:R-:W-:-:S04]  /*2690*/  FMUL R14, R5, R56 ;  /* 0x00000038050e7220 */ /* 0x001fc80000400000 */
[----:B------:R-:W-:-:S05]  /*26a0*/  FFMA R14, R29, R23, R14 ;  /* 0x000000171d0e7223 */ /* 0x000fca000000000e */
[----:B------:R-:W-:-:S05]  /*26b0*/  F2FP.F16.F32.PACK_AB R14, RZ, R14 ;  /* 0x0000000eff0e723e */ /* 0x000fca00000000ff */
[----:B------:R0:W-:Y:S01]  /*26c0*/  @P3 STG.E.U16 desc[UR36][R8.64+0x12], R14 ;  /* 0x0000120e08003986 */ /* 0x0001e2000c101524 */
[----:B------:R-:W-:Y:S05]  /*26d0*/  @!P0 BRA `(.L_x_46) ;  /* 0x0000000000048947 */ /* 0x000fea0003800000 */
[----:B------:R4:W5:Y:S02]  /*26e0*/  LDG.E.LTC128B.U16 R24, desc[UR36][R10.64+0x10] ;  /* 0x000010240a187981 */ /* 0x000964000c1e1520 */
.L_x_46:
[----:B------:R-:W-:Y:S05]  /*26f0*/  BSYNC B1 ;  /* 0x0000000000017941 */ /* 0x000fea0003800000 */
.L_x_45:
[----:B-----5:R-:W-:Y:S01]  /*2700*/  HADD2.F32 R5, -RZ, R24.H0_H0 ;  /* 0x20000018ff057230 */ /* 0x020fe20000004100 */
[----:B------:R-:W-:Y:S01]  /*2710*/  ISETP.GT.AND P1, PT, R3, 0x8, P1 ;  /* 0x000000080300780c */ /* 0x000fe20000f24270 */
[----:B------:R-:W-:Y:S03]  /*2720*/  BSSY B1, `(.L_x_47) ;  /* 0x0000007000017945 */ /* 0x000fe60003800000 */
[----:B------:R-:W-:-:S04]  /*2730*/  FMUL R5, R5, R56 ;  /* 0x0000003805057220 */ /* 0x000fc80000400000 */
[----:B------:R-:W-:-:S05]  /*2740*/  FFMA R5, R30, R23, R5 ;  /* 0x000000171e057223 */ /* 0x000fca0000000005 */
[----:B------:R-:W-:-:S05]  /*2750*/  F2FP.F16.F32.PACK_AB R5, RZ, R5 ;  /* 0x00000005ff05723e */ /* 0x000fca00000000ff */
[----:B------:R0:W-:Y:S01]  /*2760*/  @P0 STG.E.U16 desc[UR36][R12.64+0x10], R5 ;  /* 0x000010050c000986 */ /* 0x0001e2000c101524 */
[----:B------:R-:W-:Y:S05]  /*2770*/  @!P1 BRA `(.L_x_48) ;  /* 0x0000000000049947 */ /* 0x000fea0003800000 */
[----:B------:R0:W5:Y:S02]  /*2780*/  LDG.E.LTC128B.U16 R24, desc[UR36][R10.64+0x12] ;  /* 0x000012240a187981 */ /* 0x000164000c1e1520 */
.L_x_48:
[----:B------:R-:W-:Y:S05]  /*2790*/  BSYNC B1 ;  /* 0x0000000000017941 */ /* 0x000fea0003800000 */
.L_x_47:
        /* <DEDUP_REMOVED lines=10> */
.L_x_50:
[----:B------:R-:W-:Y:S05]  /*2840*/  BSYNC B1 ;  /* 0x0000000000017941 */ /* 0x000fea0003800000 */
.L_x_49:
        /* <DEDUP_REMOVED lines=10> */
.L_x_52:
[----:B------:R-:W-:Y:S05]  /*28f0*/  BSYNC B1 ;  /* 0x0000000000017941 */ /* 0x000fea0003800000 */
.L_x_51:
[----:B0----5:R-:W-:Y:S01]  /*2900*/  HADD2.F32 R5, -RZ, R24.H0_H0 ;  /* 0x20000018ff057230 */ /* 0x021fe20000004100 */
        /* <DEDUP_REMOVED lines=8> */
.L_x_54:
[----:B------:R-:W-:Y:S05]  /*2990*/  BSYNC B1 ;  /* 0x0000000000017941 */ /* 0x000fea0003800000 */
.L_x_53:
        /* <DEDUP_REMOVED lines=9> */
.L_x_56:
[----:B------:R-:W-:Y:S05]  /*2a30*/  BSYNC B1 ;  /* 0x0000000000017941 */ /* 0x000fea0003800000 */
.L_x_55:
        /* <DEDUP_REMOVED lines=10> */
.L_x_58:
[----:B------:R-:W-:Y:S05]  /*2ae0*/  BSYNC B1 ;  /* 0x0000000000017941 */ /* 0x000fea0003800000 */
.L_x_57:
        /* <DEDUP_REMOVED lines=10> */
.L_x_60:
[----:B------:R-:W-:Y:S05]  /*2b90*/  BSYNC B1 ;  /* 0x0000000000017941 */ /* 0x000fea0003800000 */
.L_x_59:
        /* <DEDUP_REMOVED lines=9> */
.L_x_62:
[----:B------:R-:W-:Y:S05]  /*2c30*/  BSYNC B1 ;  /* 0x0000000000017941 */ /* 0x000fea0003800000 */
.L_x_61:
        /* <DEDUP_REMOVED lines=9> */
.L_x_64:
[----:B------:R-:W-:Y:S05]  /*2cd0*/  BSYNC B1 ;  /* 0x0000000000017941 */ /* 0x000fea0003800000 */
.L_x_63:
        /* <DEDUP_REMOVED lines=10> */
.L_x_66:
[----:B------:R-:W-:Y:S05]  /*2d80*/  BSYNC B1 ;  /* 0x0000000000017941 */ /* 0x000fea0003800000 */
.L_x_65:
        /* <DEDUP_REMOVED lines=10> */
.L_x_68:
[----:B------:R-:W-:Y:S05]  /*2e30*/  BSYNC B1 ;  /* 0x0000000000017941 */ /* 0x000fea0003800000 */
.L_x_67:
        /* <DEDUP_REMOVED lines=9> */
.L_x_70:
[----:B------:R-:W-:Y:S05]  /*2ed0*/  BSYNC B1 ;  /* 0x0000000000017941 */ /* 0x000fea0003800000 */
.L_x_69:
        /* <DEDUP_REMOVED lines=9> */
.L_x_72:
[----:B------:R-:W-:Y:S05]  /*2f70*/  BSYNC B1 ;  /* 0x0000000000017941 */ /* 0x000fea0003800000 */
.L_x_71:
        /* <DEDUP_REMOVED lines=10> */
.L_x_74:
[----:B------:R-:W-:Y:S05]  /*3020*/  BSYNC B1 ;  /* 0x0000000000017941 */ /* 0x000fea0003800000 */
.L_x_73:
        /* <DEDUP_REMOVED lines=10> */
.L_x_76:
[----:B------:R-:W-:Y:S05]  /*30d0*/  BSYNC B1 ;  /* 0x0000000000017941 */ /* 0x000fea0003800000 */
.L_x_75:
        /* <DEDUP_REMOVED lines=9> */
.L_x_78:
[----:B------:R-:W-:Y:S05]  /*3170*/  BSYNC B1 ;  /* 0x0000000000017941 */ /* 0x000fea0003800000 */
.L_x_77:
        /* <DEDUP_REMOVED lines=9> */
.L_x_80:
[----:B------:R-:W-:Y:S05]  /*3210*/  BSYNC B1 ;  /* 0x0000000000017941 */ /* 0x000fea0003800000 */
.L_x_79:
        /* <DEDUP_REMOVED lines=10> */
.L_x_82:
[----:B------:R-:W-:Y:S05]  /*32c0*/  BSYNC B1 ;  /* 0x0000000000017941 */ /* 0x000fea0003800000 */
.L_x_81:
        /* <DEDUP_REMOVED lines=10> */
.L_x_84:
[----:B------:R-:W-:Y:S05]  /*3370*/  BSYNC B1 ;  /* 0x0000000000017941 */ /* 0x000fea0003800000 */
.L_x_83:
        /* <DEDUP_REMOVED lines=9> */
.L_x_86:
[----:B------:R-:W-:Y:S05]  /*3410*/  BSYNC B1 ;  /* 0x0000000000017941 */ /* 0x000fea0003800000 */
.L_x_85:
        /* <DEDUP_REMOVED lines=9> */
.L_x_88:
[----:B------:R-:W-:Y:S05]  /*34b0*/  BSYNC B1 ;  /* 0x0000000000017941 */ /* 0x000fea0003800000 */
.L_x_87:
        /* <DEDUP_REMOVED lines=10> */
.L_x_90:
[----:B------:R-:W-:Y:S05]  /*3560*/  BSYNC B1 ;  /* 0x0000000000017941 */ /* 0x000fea0003800000 */
.L_x_89:
[----:B-----5:R-:W-:Y:S01]  /*3570*/  HADD2.F32 R5, -RZ, R24.H0_H0 ;  /* 0x20000018ff057230 */ /* 0x020fe20000004100 */
[----:B------:R-:W-:Y:S01]  /*3580*/  ISETP.GT.AND P1, PT, R4, 0x39, PT ;  /* 0x000000390400780c */ /* 0x000fe20003f24270 */
[----:B------:R-:W-:Y:S01]  /*3590*/  @P2 IMAD.MOV.U32 R4, RZ, RZ, R8 ;  /* 0x000000ffff042224 */ /* 0x000fe200078e0008 */
[----:B------:R-:W-:Y:S02]  /*35a0*/  BSSY B1, `(.L_x_91) ;  /* 0x000000a000017945 */ /* 0x000fe40003800000 */
[----:B------:R-:W-:Y:S01]  /*35b0*/  FMUL R5, R5, R56 ;  /* 0x0000003805057220 */ /* 0x000fe20000400000 */
[----:B------:R-:W-:-:S03]  /*35c0*/  ISETP.GT.AND P3, PT, R3, RZ, P1 ;  /* 0x000000ff0300720c */ /* 0x000fc60000f64270 */
[----:B------:R-:W-:-:S05]  /*35d0*/  FFMA R5, R52, R23, R5 ;  /* 0x0000001734057223 */ /* 0x000fca0000000005 */
[----:B------:R-:W-:-:S04]  /*35e0*/  F2FP.F16.F32.PACK_AB R5, RZ, R5 ;  /* 0x00000005ff05723e */ /* 0x000fc800000000ff */
[----:B0-----:R-:W-:Y:S01]  /*35f0*/  PRMT R14, R5, 0x7610, R14 ;  /* 0x00007610050e7816 */ /* 0x001fe2000000000e */
[----:B------:R-:W-:-:S05]  /*3600*/  @P2 IMAD.MOV.U32 R5, RZ, RZ, R9 ;  /* 0x000000ffff052224 */ /* 0x000fca00078e0009 */
[----:B------:R0:W-:Y:S01]  /*3610*/  @P2 STG.E.U16 desc[UR36][R4.64+0x70], R14 ;  /* 0x0000700e04002986 */ /* 0x0001e2000c101524 */
[----:B------:R-:W-:Y:S05]  /*3620*/  @!P3 BRA `(.L_x_92) ;  /* 0x000000000004b947 */ /* 0x000fea0003800000 */
[----:B------:R0:W5:Y:S02]  /*3630*/  LDG.E.LTC128B.U16 R24, desc[UR36][R6.64+0x72] ;  /* 0x0000722406187981 */ /* 0x000164000c1e1520 */
.L_x_92:
[----:B------:R-:W-:Y:S05]  /*3640*/  BSYNC B1 ;  /* 0x0000000000017941 */ /* 0x000fea0003800000 */
.L_x_91:
        /* <DEDUP_REMOVED lines=9> */
.L_x_94:
[----:B------:R-:W-:Y:S05]  /*36e0*/  BSYNC B1 ;  /* 0x0000000000017941 */ /* 0x000fea0003800000 */
.L_x_93:
[----:B-----5:R-:W-:Y:S01]  /*36f0*/  HADD2.F32 R5, -RZ, R24.H0_H0 ;  /* 0x20000018ff057230 */ /* 0x020fe20000004100 */
[----:B------:R-:W-:Y:S01]  /*3700*/  ISETP.GT.AND P1, PT, R3, 0x8, P1 ;  /* 0x000000080300780c */ /* 0x000fe20000f24270 */
[----:B0-----:R-:W-:Y:S01]  /*3710*/  @P0 IMAD.MOV.U32 R4, RZ, RZ, R12 ;  /* 0x000000ffff040224 */ /* 0x001fe200078e000c */
[----:B------:R-:W-:Y:S02]  /*3720*/  BSSY B1, `(.L_x_95) ;  /* 0x0000009000017945 */ /* 0x000fe40003800000 */
[----:B------:R-:W-:-:S04]  /*3730*/  FMUL R5, R5, R56 ;  /* 0x0000003805057220 */ /* 0x000fc80000400000 */
[----:B------:R-:W-:-:S05]  /*3740*/  FFMA R5, R54, R23, R5 ;  /* 0x0000001736057223 */ /* 0x000fca0000000005 */
[----:B------:R-:W-:-:S04]  /*3750*/  F2FP.F16.F32.PACK_AB R5, RZ, R5 ;  /* 0x00000005ff05723e */ /* 0x000fc800000000ff */
[----:B-1-3--:R-:W-:Y:S01]  /*3760*/  PRMT R6, R5, 0x7610, R6 ;  /* 0x0000761005067816 */ /* 0x00afe20000000006 */
[----:B------:R-:W-:-:S05]  /*3770*/  @P0 IMAD.MOV.U32 R5, RZ, RZ, R13 ;  /* 0x000000ffff050224 */ /* 0x000fca00078e000d */
[----:B------:R0:W-:Y:S01]  /*3780*/  @P0 STG.E.U16 desc[UR36][R4.64+0x70], R6 ;  /* 0x0000700604000986 */ /* 0x0001e2000c101524 */
[----:B------:R-:W-:Y:S05]  /*3790*/  @!P1 BRA `(.L_x_96) ;  /* 0x0000000000049947 */ /* 0x000fea0003800000 */
[----:B------:R1:W5:Y:S02]  /*37a0*/  LDG.E.LTC128B.U16 R24, desc[UR36][R10.64+0x72] ;  /* 0x000072240a187981 */ /* 0x000364000c1e1520 */
.L_x_96:
[----:B------:R-:W-:Y:S05]  /*37b0*/  BSYNC B1 ;  /* 0x0000000000017941 */ /* 0x000fea0003800000 */
.L_x_95:
[----:B------:R-:W-:Y:S05]  /*37c0*/  @!P1 BRA `(.L_x_97) ;  /* 0x0000000800909947 */ /* 0x000fea0003800000 */
[----:B-----5:R-:W-:-:S05]  /*37d0*/  HADD2.F32 R3, -RZ, R24.H0_H0 ;  /* 0x20000018ff037230 */ /* 0x020fca0000004100 */
[----:B0-----:R-:W-:-:S04]  /*37e0*/  FMUL R4, R3, R56 ;  /* 0x0000003803047220 */ /* 0x001fc80000400000 */
[----:B------:R-:W-:-:S05]  /*37f0*/  FFMA R4, R55, R23, R4 ;  /* 0x0000001737047223 */ /* 0x000fca0000000004 */
[----:B------:R-:W-:-:S05]  /*3800*/  F2FP.F16.F32.PACK_AB R4, RZ, R4 ;  /* 0x00000004ff04723e */ /* 0x000fca00000000ff */
[----:B------:R3:W-:Y:S01]  /*3810*/  STG.E.U16 desc[UR36][R12.64+0x72], R4 ;  /* 0x000072040c007986 */ /* 0x0007e2000c101524 */
[----:B------:R-:W-:Y:S05]  /*3820*/  BRA `(.L_x_97) ;  /* 0x0000000800787947 */ /* 0x000fea0003800000 */
.L_x_36:
[----:B------:R-:W-:Y:S01]  /*3830*/  ISETP.GT.AND P2, PT, R4, 0x1, PT ;  /* 0x000000010400780c */ /* 0x000fe20003f44270 */
[----:B------:R-:W-:Y:S01]  /*3840*/  ULDC.64 UR4, c[0x0][0x5c0] ;  /* 0x0001700000047ab9 */ /* 0x000fe20000000a00 */
[-C--:B------:R-:W-:Y:S01]  /*3850*/  FMUL R24, R24, R23.reuse ;  /* 0x0000001718187220 */ /* 0x080fe20000400000 */
[-C--:B------:R-:W-:Y:S01]  /*3860*/  FMUL R25, R25, R23.reuse ;  /* 0x0000001719197220 */ /* 0x080fe20000400000 */
[----:B------:R-:W-:Y:S01]  /*3870*/  ISETP.GT.AND P1, PT, R3, RZ, P2 ;  /* 0x000000ff0300720c */ /* 0x000fe20001724270 */
[-C--:B------:R-:W-:Y:S01]  /*3880*/  FMUL R26, R26, R23.reuse ;  /* 0x000000171a1a7220 */ /* 0x080fe20000400000 */
[----:B------:R-:W-:Y:S01]  /*3890*/  LEA R6, P4, R60, UR4, 0x1 ;  /* 0x000000043c067c11 */ /* 0x000fe2000f8808ff */
[-C--:B------:R-:W-:Y:S01]  /*38a0*/  FMUL R27, R27, R23.reuse ;  /* 0x000000171b1b7220 */ /* 0x080fe20000400000 */
[----:B------:R-:W-:Y:S01]  /*38b0*/  F2FP.F16.F32.PACK_AB R24, RZ, R24 ;  /* 0x00000018ff18723e */ /* 0x000fe200000000ff */
[-C--:B------:R-:W-:Y:S01]  /*38c0*/  FMUL R28, R28, R23.reuse ;  /* 0x000000171c1c7220 */ /* 0x080fe20000400000 */
[----:B------:R-:W-:Y:S01]  /*38d0*/  LEA.HI.X R7, R60, UR5, R77, 0x1, P4 ;  /* 0x000000053c077c11 */ /* 0x000fe2000a0f0c4d */
[----:B------:R-:W-:Y:S01]  /*38e0*/  FMUL R29, R29, R23 ;  /* 0x000000171d1d7220 */ /* 0x000fe20000400000 */
[----:B------:R-:W-:Y:S01]  /*38f0*/  F2FP.F16.F32.PACK_AB R25, RZ, R25 ;  /* 0x00000019ff19723e */ /* 0x000fe200000000ff */
[-C--:B------:R-:W-:Y:S01]  /*3900*/  FMUL R30, R30, R23.reuse ;  /* 0x000000171e1e7220 */ /* 0x080fe20000400000 */
[----:B------:R-:W-:Y:S01]  /*3910*/  ISETP.GT.AND P2, PT, R3, 0x8, P2 ;  /* 0x000000080300780c */ /* 0x000fe20001744270 */
[----:B------:R-:W-:Y:S01]  /*3920*/  @P3 STG.E.U16 desc[UR36][R6.64], R24 ;  /* 0x0000001806003986 */ /* 0x000fe2000c101524 */
[C---:B------:R-:W-:Y:S01]  /*3930*/  SHF.L.U64.HI R69, R68.reuse, 0x4, R69 ;  /* 0x0000000444457819 */ /* 0x040fe20000010245 */
[-C--:B------:R-:W-:Y:S01]  /*3940*/  FMUL R31, R31, R23.reuse ;  /* 0x000000171f1f7220 */ /* 0x080fe20000400000 */
[----:B------:R-:W-:Y:S01]  /*3950*/  LEA R8, P3, R68, R6, 0x4 ;  /* 0x0000000644087211 */ /* 0x000fe200078620ff */
[----:B------:R-:W-:Y:S01]  /*3960*/  @P1 STG.E.U16 desc[UR36][R6.64+0x2], R25 ;  /* 0x0000021906001986 */ /* 0x000fe2000c101524 */
[----:B------:R-:W-:Y:S01]  /*3970*/  ISETP.GT.AND P1, PT, R3, 0x8, P0 ;  /* 0x000000080300780c */ /* 0x000fe20000724270 */
[----:B------:R-:W-:Y:S01]  /*3980*/  FMUL R32, R32, R23 ;  /* 0x0000001720207220 */ /* 0x000fe20000400000 */
[----:B------:R-:W-:Y:S01]  /*3990*/  F2FP.F16.F32.PACK_AB R26, RZ, R26 ;  /* 0x0000001aff1a723e */ /* 0x000fe200000000ff */
[----:B------:R-:W-:Y:S01]  /*39a0*/  IMAD.X R9, R69, 0x1, R7, P3 ;  /* 0x0000000145097824 */ /* 0x000fe200018e0607 */
[----:B------:R-:W-:Y:S01]  /*39b0*/  F2FP.F16.F32.PACK_AB R27, RZ, R27 ;  /* 0x0000001bff1b723e */ /* 0x000fe200000000ff */
[-C--:B------:R-:W-:Y:S01]  /*39c0*/  FMUL R33, R33, R23.reuse ;  /* 0x0000001721217220 */ /* 0x080fe20000400000 */
[----:B------:R-:W-:Y:S01]  /*39d0*/  ISETP.GT.AND P0, PT, R4, 0x8, PT ;  /* 0x000000080400780c */ /* 0x000fe20003f04270 */
[-C--:B------:R-:W-:Y:S01]  /*39e0*/  FMUL R34, R34, R23.reuse ;  /* 0x0000001722227220 */ /* 0x080fe20000400000 */
[----:B------:R-:W-:Y:S01]  /*39f0*/  F2FP.F16.F32.PACK_AB R28, RZ, R28 ;  /* 0x0000001cff1c723e */ /* 0x000fe200000000ff */
[-C--:B------:R-:W-:Y:S01]  /*3a00*/  FMUL R35, R35, R23.reuse ;  /* 0x0000001723237220 */ /* 0x080fe20000400000 */
[C---:B------:R-:W-:Y:S01]  /*3a10*/  ISETP.GT.AND P4, PT, R3.reuse, RZ, P0 ;  /* 0x000000ff0300720c */ /* 0x040fe20000784270 */
[----:B------:R-:W-:Y:S01]  /*3a20*/  FMUL R36, R36, R23 ;  /* 0x0000001724247220 */ /* 0x000fe20000400000 */
[----:B------:R-:W-:Y:S01]  /*3a30*/  F2FP.F16.F32.PACK_AB R29, RZ, R29 ;  /* 0x0000001dff1d723e */ /* 0x000fe200000000ff */
[----:B------:R-:W-:Y:S01]  /*3a40*/  @P1 STG.E.U16 desc[UR36][R8.64], R26 ;  /* 0x0000001a08001986 */ /* 0x000fe2000c101524 */
[----:B------:R-:W-:Y:S01]  /*3a50*/  ISETP.GT.AND P1, PT, R3, 0x8, P0 ;  /* 0x000000080300780c */ /* 0x000fe20000724270 */
[-C--:B------:R-:W-:Y:S01]  /*3a60*/  FMUL R37, R37, R23.reuse ;  /* 0x0000001725257220 */ /* 0x080fe20000400000 */
[C---:B------:R-:W-:Y:S01]  /*3a70*/  ISETP.GT.AND P0, PT, R4.reuse, 0x10, PT ;  /* 0x000000100400780c */ /* 0x040fe20003f04270 */
[----:B------:R-:W-:Y:S01]  /*3a80*/  @P2 STG.E.U16 desc[UR36][R8.64+0x2], R27 ;  /* 0x0000021b08002986 */ /* 0x000fe2000c101524 */
[----:B------:R-:W-:Y:S01]  /*3a90*/  ISETP.GT.AND P2, PT, R4, 0x9, PT ;  /* 0x000000090400780c */ /* 0x000fe20003f44270 */
[-C--:B------:R-:W-:Y:S01]  /*3aa0*/  FMUL R38, R38, R23.reuse ;  /* 0x0000001726267220 */ /* 0x080fe20000400000 */
[----:B------:R-:W-:Y:S01]  /*3ab0*/  F2FP.F16.F32.PACK_AB R30, RZ, R30 ;  /* 0x0000001eff1e723e */ /* 0x000fe200000000ff */
[-C--:B------:R-:W-:Y:S01]  /*3ac0*/  FMUL R39, R39, R23.reuse ;  /* 0x0000001727277220 */ /* 0x080fe20000400000 */
[C---:B------:R-:W-:Y:S01]  /*3ad0*/  ISETP.GT.AND P3, PT, R3.reuse, RZ, P2 ;  /* 0x000000ff0300720c */ /* 0x040fe20001764270 */
[----:B------:R-:W-:Y:S01]  /*3ae0*/  @P4 STG.E.U16 desc[UR36][R6.64+0x10], R28 ;  /* 0x0000101c06004986 */ /* 0x000fe2000c101524 */
[----:B------:R-:W-:Y:S01]  /*3af0*/  ISETP.GT.AND P2, PT, R3, 0x8, P2 ;  /* 0x000000080300780c */ /* 0x000fe20001744270 */
[----:B------:R-:W-:Y:S01]  /*3b00*/  FMUL R40, R40, R23 ;  /* 0x0000001728287220 */ /* 0x000fe20000400000 */
[----:B------:R-:W-:Y:S01]  /*3b10*/  F2FP.F16.F32.PACK_AB R31, RZ, R31 ;  /* 0x0000001fff1f723e */ /* 0x000fe200000000ff */
[-C--:B------:R-:W-:Y:S01]  /*3b20*/  FMUL R41, R41, R23.reuse ;  /* 0x0000001729297220 */ /* 0x080fe20000400000 */
[----:B------:R-:W-:Y:S01]  /*3b30*/  ISETP.GT.AND P4, PT, R3, RZ, P0 ;  /* 0x000000ff0300720c */ /* 0x000fe20000784270 */
[-C--:B------:R-:W-:Y:S01]  /*3b40*/  FMUL R42, R42, R23.reuse ;  /* 0x000000172a2a7220 */ /* 0x080fe20000400000 */
[----:B------:R-:W-:Y:S01]  /*3b50*/  F2FP.F16.F32.PACK_AB R32, RZ, R32 ;  /* 0x00000020ff20723e */ /* 0x000fe200000000ff */
[----:B------:R-:W-:Y:S01]  /*3b60*/  FMUL R43, R43, R23 ;  /* 0x000000172b2b7220 */ /* 0x000fe20000400000 */
[----:B------:R-:W-:Y:S01]  /*3b70*/  F2FP.F16.F32.PACK_AB R33, RZ, R33 ;  /* 0x00000021ff21723e */ /* 0x000fe200000000ff */
[-C--:B------:R-:W-:Y:S01]  /*3b80*/  FMUL R44, R44, R23.reuse ;  /* 0x000000172c2c7220 */ /* 0x080fe20000400000 */
[----:B------:R-:W-:Y:S01]  /*3b90*/  F2FP.F16.F32.PACK_AB R34, RZ, R34 ;  /* 0x00000022ff22723e */ /* 0x000fe200000000ff */
[----:B------:R-:W-:Y:S01]  /*3ba0*/  @P3 STG.E.U16 desc[UR36][R6.64+0x12], R29 ;  /* 0x0000121d06003986 */ /* 0x000fe2000c101524 */
[----:B------:R-:W-:Y:S01]  /*3bb0*/  ISETP.GT.AND P3, PT, R4, 0x11, PT ;  /* 0x000000110400780c */ /* 0x000fe20003f64270 */
[----:B------:R-:W-:Y:S01]  /*3bc0*/  FMUL R45, R45, R23 ;  /* 0x000000172d2d7220 */ /* 0x000fe20000400000 */
[----:B------:R-:W-:Y:S01]  /*3bd0*/  F2FP.F16.F32.PACK_AB R35, RZ, R35 ;  /* 0x00000023ff23723e */ /* 0x000fe200000000ff */
[----:B------:R-:W-:Y:S01]  /*3be0*/  @P1 STG.E.U16 desc[UR36][R8.64+0x10], R30 ;  /* 0x0000101e08001986 */ /* 0x000fe2000c101524 */
[C---:B------:R-:W-:Y:S01]  /*3bf0*/  ISETP.GT.AND P1, PT, R3.reuse, 0x8, P0 ;  /* 0x000000080300780c */ /* 0x040fe20000724270 */
[-C--:B------:R-:W-:Y:S01]  /*3c00*/  FMUL R46, R46, R23.reuse ;  /* 0x000000172e2e7220 */ /* 0x080fe20000400000 */
[----:B------:R-:W-:Y:S01]  /*3c10*/  ISETP.GT.AND P0, PT, R4, 0x18, PT ;  /* 0x000000180400780c */ /* 0x000fe20003f04270 */
[----:B------:R-:W-:Y:S01]  /*3c20*/  @P2 STG.E.U16 desc[UR36][R8.64+0x12], R31 ;  /* 0x0000121f08002986 */ /* 0x000fe2000c101524 */
[----:B------:R-:W-:Y:S01]  /*3c30*/  ISETP.GT.AND P2, PT, R3, RZ, P3 ;  /* 0x000000ff0300720c */ /* 0x000fe20001f44270 */
[-C--:B------:R-:W-:Y:S01]  /*3c40*/  FMUL R47, R47, R23.reuse ;  /* 0x000000172f2f7220 */ /* 0x080fe20000400000 */
[C---:B------:R-:W-:Y:S01]  /*3c50*/  ISETP.GT.AND P3, PT, R3.reuse, 0x8, P3 ;  /* 0x000000080300780c */ /* 0x040fe20001f64270 */
[----:B------:R-:W-:Y:S01]  /*3c60*/  @P4 STG.E.U16 desc[UR36][R6.64+0x20], R32 ;  /* 0x0000202006004986 */ /* 0x000fe2000c101524 */
[----:B------:R-:W-:Y:S01]  /*3c70*/  ISETP.GT.AND P4, PT, R3, RZ, P0 ;  /* 0x000000ff0300720c */ /* 0x000fe20000784270 */
[-C--:B------:R-:W-:Y:S01]  /*3c80*/  FMUL R48, R48, R23.reuse ;  /* 0x0000001730307220 */ /* 0x080fe20000400000 */
[----:B------:R-:W-:Y:S01]  /*3c90*/  F2FP.F16.F32.PACK_AB R36, RZ, R36 ;  /* 0x00000024ff24723e */ /* 0x000fe200000000ff */
[----:B------:R-:W-:Y:S01]  /*3ca0*/  FMUL R49, R49, R23 ;  /* 0x0000001731317220 */ /* 0x000fe20000400000 */
[----:B------:R-:W-:Y:S01]  /*3cb0*/  F2FP.F16.F32.PACK_AB R37, RZ, R37 ;  /* 0x00000025ff25723e */ /* 0x000fe200000000ff */
[-C--:B------:R-:W-:Y:S01]  /*3cc0*/  FMUL R50, R50, R23.reuse ;  /* 0x0000001732327220 */ /* 0x080fe20000400000 */
[----:B------:R-:W-:Y:S01]  /*3cd0*/  F2FP.F16.F32.PACK_AB R38, RZ, R38 ;  /* 0x00000026ff26723e */ /* 0x000fe200000000ff */
[----:B------:R-:W-:Y:S01]  /*3ce0*/  FMUL R51, R51, R23 ;  /* 0x0000001733337220 */ /* 0x000fe20000400000 */
[----:B------:R-:W-:Y:S01]  /*3cf0*/  F2FP.F16.F32.PACK_AB R39, RZ, R39 ;  /* 0x00000027ff27723e */ /* 0x000fe200000000ff */
[----:B------:R-:W-:Y:S01]  /*3d00*/  @P2 STG.E.U16 desc[UR36][R6.64+0x22], R33 ;  /* 0x0000222106002986 */ /* 0x000fe2000c101524 */
[----:B------:R-:W-:Y:S01]  /*3d10*/  F2FP.F16.F32.PACK_AB R40, RZ, R40 ;  /* 0x00000028ff28723e */ /* 0x000fe200000000ff */
        /* <DEDUP_REMOVED lines=10> */
[----:B------:R-:W-:Y:S01]  /*3dc0*/  @P4 STG.E.U16 desc[UR36][R6.64+0x30], R36 ;  /* 0x0000302406004986 */ /* 0x000fe2000c101524 */
[----:B------:R-:W-:Y:S01]  /*3dd0*/  ISETP.GT.AND P2, PT, R3, RZ, P3 ;  /* 0x000000ff0300720c */ /* 0x000fe20001f44270 */
[----:B------:R-:W-:Y:S01]  /*3de0*/  FMUL R55, R55, R23 ;  /* 0x0000001737377220 */ /* 0x000fe20000400000 */
[----:B------:R-:W-:-:S02]  /*3df0*/  ISETP.GT.AND P4, PT, R3, 0x8, P3 ;  /* 0x000000080300780c */ /* 0x000fc40001f84270 */
[C---:B------:R-:W-:Y:S02]  /*3e00*/  ISETP.GT.AND P3, PT, R3.reuse, RZ, P0 ;  /* 0x000000ff0300720c */ /* 0x040fe40000764270 */
[----:B------:R-:W-:Y:S02]  /*3e10*/  ISETP.GT.AND P0, PT, R3, 0x8, P0 ;  /* 0x000000080300780c */ /* 0x000fe40000704270 */
[----:B------:R-:W-:Y:S02]  /*3e20*/  F2FP.F16.F32.PACK_AB R43, RZ, R43 ;  /* 0x0000002bff2b723e */ /* 0x000fe400000000ff */
[----:B------:R-:W-:Y:S02]  /*3e30*/  F2FP.F16.F32.PACK_AB R44, RZ, R44 ;  /* 0x0000002cff2c723e */ /* 0x000fe400000000ff */
[----:B------:R-:W-:Y:S01]  /*3e40*/  F2FP.F16.F32.PACK_AB R45, RZ, R45 ;  /* 0x0000002dff2d723e */ /* 0x000fe200000000ff */
[----:B------:R-:W-:Y:S01]  /*3e50*/  @P2 STG.E.U16 desc[UR36][R6.64+0x32], R37 ;  /* 0x0000322506002986 */ /* 0x000fe2000c101524 */
[----:B------:R-:W-:-:S02]  /*3e60*/  F2FP.F16.F32.PACK_AB R46, RZ, R46 ;  /* 0x0000002eff2e723e */ /* 0x000fc400000000ff */
[----:B------:R-:W-:Y:S01]  /*3e70*/  F2FP.F16.F32.PACK_AB R47, RZ, R47 ;  /* 0x0000002fff2f723e */ /* 0x000fe200000000ff */
[----:B------:R-:W-:Y:S01]  /*3e80*/  @P1 STG.E.U16 desc[UR36][R8.64+0x30], R38 ;  /* 0x0000302608001986 */ /* 0x000fe2000c101524 */
[C---:B------:R-:W-:Y:S02]  /*3e90*/  ISETP.GT.AND P1, PT, R4.reuse, 0x28, PT ;  /* 0x000000280400780c */ /* 0x040fe40003f24270 */
[----:B------:R-:W-:Y:S01]  /*3ea0*/  F2FP.F16.F32.PACK_AB R48, RZ, R48 ;  /* 0x00000030ff30723e */ /* 0x000fe200000000ff */
[----:B------:R-:W-:Y:S01]  /*3eb0*/  @P4 STG.E.U16 desc[UR36][R8.64+0x32], R39 ;  /* 0x0000322708004986 */ /* 0x000fe2000c101524 */
[----:B------:R-:W-:Y:S02]  /*3ec0*/  ISETP.GT.AND P4, PT, R4, 0x21, PT ;  /* 0x000000210400780c */ /* 0x000fe40003f84270 */
[----:B------:R-:W-:Y:S01]  /*3ed0*/  F2FP.F16.F32.PACK_AB R49, RZ, R49 ;  /* 0x00000031ff31723e */ /* 0x000fe200000000ff */
[----:B------:R-:W-:Y:S01]  /*3ee0*/  @P3 STG.E.U16 desc[UR36][R6.64+0x40], R40 ;  /* 0x0000402806003986 */ /* 0x000fe2000c101524 */
[----:B------:R-:W-:-:S02]  /*3ef0*/  ISETP.GT.AND P2, PT, R3, RZ, P4 ;  /* 0x000000ff0300720c */ /* 0x000fc40002744270 */
[C---:B------:R-:W-:Y:S02]  /*3f00*/  ISETP.GT.AND P4, PT, R3.reuse, 0x8, P4 ;  /* 0x000000080300780c */ /* 0x040fe40002784270 */
        /* <DEDUP_REMOVED lines=12> */
[C---:B------:R-:W-:Y:S02]  /*3fd0*/  ISETP.GT.AND P2, PT, R3.reuse, RZ, P0 ;  /* 0x000000ff0300720c */ /* 0x040fe40000744270 */
[----:B------:R-:W-:Y:S01]  /*3fe0*/  ISETP.GT.AND P0, PT, R3, 0x8, P0 ;  /* 0x000000080300780c */ /* 0x000fe20000704270 */
[----:B------:R-:W-:Y:S01]  /*3ff0*/  @P3 STG.E.U16 desc[UR36][R6.64+0x50], R44 ;  /* 0x0000502c06003986 */ /* 0x000fe2000c101524 */
[----:B------:R-:W-:-:S04]  /*4000*/  ISETP.GT.AND P3, PT, R4, 0x30, PT ;  /* 0x000000300400780c */ /* 0x000fc80003f64270 */
[C---:B------:R-:W-:Y:S02]  /*4010*/  ISETP.GT.AND P4, PT, R3.reuse, RZ, P3 ;  /* 0x000000ff0300720c */ /* 0x040fe40001f84270 */
[----:B------:R-:W-:-:S03]  /*4020*/  ISETP.GT.AND P3, PT, R3, 0x8, P3 ;  /* 0x000000080300780c */ /* 0x000fc60001f64270 */
[----:B------:R-:W-:Y:S01]  /*4030*/  @P2 STG.E.U16 desc[UR36][R6.64+0x52], R45 ;  /* 0x0000522d06002986 */ /* 0x000fe2000c101524 */
[----:B------:R-:W-:-:S03]  /*4040*/  ISETP.GT.AND P2, PT, R4, 0x39, PT ;  /* 0x000000390400780c */ /* 0x000fc60003f44270 */
[----:B------:R-:W-:Y:S01]  /*4050*/  @P1 STG.E.U16 desc[UR36][R8.64+0x50], R46 ;  /* 0x0000502e08001986 */ /* 0x000fe2000c101524 */
[----:B------:R-:W-:-:S03]  /*4060*/  ISETP.GT.AND P1, PT, R4, 0x38, PT ;  /* 0x000000380400780c */ /* 0x000fc60003f24270 */
[----:B------:R-:W-:Y:S01]  /*4070*/  @P0 STG.E.U16 desc[UR36][R8.64+0x52], R47 ;  /* 0x0000522f08000986 */ /* 0x000fe2000c101524 */
[----:B------:R-:W-:-:S03]  /*4080*/  ISETP.GT.AND P0, PT, R4, 0x31, PT ;  /* 0x000000310400780c */ /* 0x000fc60003f04270 */
[----:B------:R-:W-:Y:S01]  /*4090*/  @P4 STG.E.U16 desc[UR36][R6.64+0x60], R48 ;  /* 0x0000603006004986 */ /* 0x000fe2000c101524 */
[C---:B------:R-:W-:Y:S02]  /*40a0*/  ISETP.GT.AND P4, PT, R3.reuse, RZ, P0 ;  /* 0x000000ff0300720c */ /* 0x040fe40000784270 */
[----:B------:R-:W-:-:S11]  /*40b0*/  ISETP.GT.AND P0, PT, R3, 0x8, P0 ;  /* 0x000000080300780c */ /* 0x000fd60000704270 */
[----:B------:R-:W-:Y:S02]  /*40c0*/  @P4 IMAD.MOV.U32 R4, RZ, RZ, R6 ;  /* 0x000000ffff044224 */ /* 0x000fe400078e0006 */
[----:B------:R-:W-:-:S05]  /*40d0*/  @P4 IMAD.MOV.U32 R5, RZ, RZ, R7 ;  /* 0x000000ffff054224 */ /* 0x000fca00078e0007 */
[----:B------:R0:W-:Y:S01]  /*40e0*/  @P4 STG.E.U16 desc[UR36][R4.64+0x62], R49 ;  /* 0x0000623104004986 */ /* 0x0001e2000c101524 */
[C---:B------:R-:W-:Y:S02]  /*40f0*/  ISETP.GT.AND P4, PT, R3.reuse, RZ, P2 ;  /* 0x000000ff0300720c */ /* 0x040fe40001784270 */
[----:B------:R-:W-:Y:S01]  /*4100*/  ISETP.GT.AND P2, PT, R3, 0x8, P2 ;  /* 0x000000080300780c */ /* 0x000fe20001744270 */
[----:B0-----:R-:W-:Y:S02]  /*4110*/  @P3 IMAD.MOV.U32 R4, RZ, RZ, R8 ;  /* 0x000000ffff043224 */ /* 0x001fe400078e0008 */
[----:B------:R-:W-:-:S05]  /*4120*/  @P3 IMAD.MOV.U32 R5, RZ, RZ, R9 ;  /* 0x000000ffff053224 */ /* 0x000fca00078e0009 */
[----:B------:R0:W-:Y:S01]  /*4130*/  @P3 STG.E.U16 desc[UR36][R4.64+0x60], R50 ;  /* 0x0000603204003986 */ /* 0x0001e2000c101524 */
[C---:B------:R-:W-:Y:S02]  /*4140*/  ISETP.GT.AND P3, PT, R3.reuse, RZ, P1 ;  /* 0x000000ff0300720c */ /* 0x040fe40000f64270 */
[----:B------:R-:W-:Y:S01]  /*4150*/  ISETP.GT.AND P1, PT, R3, 0x8, P1 ;  /* 0x000000080300780c */ /* 0x000fe20000f24270 */
[----:B0-----:R-:W-:Y:S02]  /*4160*/  @P0 IMAD.MOV.U32 R4, RZ, RZ, R8 ;  /* 0x000000ffff040224 */ /* 0x001fe400078e0008 */
[----:B------:R-:W-:-:S05]  /*4170*/  @P0 IMAD.MOV.U32 R5, RZ, RZ, R9 ;  /* 0x000000ffff050224 */ /* 0x000fca00078e0009 */
[----:B------:R0:W-:Y:S03]  /*4180*/  @P0 STG.E.U16 desc[UR36][R4.64+0x62], R51 ;  /* 0x0000623304000986 */ /* 0x0001e6000c101524 */
[----:B0-----:R-:W-:Y:S02]  /*4190*/  @P3 IMAD.MOV.U32 R4, RZ, RZ, R6 ;  /* 0x000000ffff043224 */ /* 0x001fe400078e0006 */
[----:B------:R-:W-:-:S05]  /*41a0*/  @P3 IMAD.MOV.U32 R5, RZ, RZ, R7 ;  /* 0x000000ffff053224 */ /* 0x000fca00078e0007 */
[----:B------:R0:W-:Y:S04]  /*41b0*/  @P3 STG.E.U16 desc[UR36][R4.64+0x70], R52 ;  /* 0x0000703404003986 */ /* 0x0001e8000c101524 */
[----:B------:R1:W-:Y:S01]  /*41c0*/  @P4 STG.E.U16 desc[UR36][R6.64+0x72], R53 ;  /* 0x0000723506004986 */ /* 0x0003e2000c101524 */
[----:B0-----:R-:W-:Y:S02]  /*41d0*/  @P1 IMAD.MOV.U32 R4, RZ, RZ, R8 ;  /* 0x000000ffff041224 */ /* 0x001fe400078e0008 */
[----:B------:R-:W-:-:S05]  /*41e0*/  @P1 IMAD.MOV.U32 R5, RZ, RZ, R9 ;  /* 0x000000ffff051224 */ /* 0x000fca00078e0009 */
[----:B------:R1:W-:Y:S04]  /*41f0*/  @P1 STG.E.U16 desc[UR36][R4.64+0x70], R54 ;  /* 0x0000703604001986 */ /* 0x0003e8000c101524 */
[----:B------:R1:W-:Y:S02]  /*4200*/  @P2 STG.E.U16 desc[UR36][R8.64+0x72], R55 ;  /* 0x0000723708002986 */ /* 0x0003e4000c101524 */
.L_x_97:
[----:B------:R-:W-:Y:S05]  /*4210*/  BSYNC B0 ;  /* 0x0000000000007941 */ /* 0x000fea0003800000 */
.L_x_35:
[----:B------:R-:W-:Y:S01]  /*4220*/  ULDC UR4, c[0x0][0xc] ;  /* 0x0000030000047ab9 */ /* 0x000fe20000000800 */
[----:B------:R-:W-:Y:S01]  /*4230*/  ULDC UR5, c[0x0][0x10] ;  /* 0x0000040000057ab9 */ /* 0x000fe20000000800 */
[----:B------:R-:W0:Y:S01]  /*4240*/  LDC R3, c[0x0][0x14] ;  /* 0x00000500ff037b82 */ /* 0x000e220000000800 */
[----:B------:R-:W-:Y:S01]  /*4250*/  UIMAD.WIDE.U32 UR4, UR4, UR5, URZ ;  /* 0x00000005040472a5 */ /* 0x000fe2000f8e003f */
[----:B------:R-:W-:Y:S02]  /*4260*/  IMAD.MOV.U32 R61, RZ, RZ, -0x1 ;  /* 0xffffffffff3d7424 */ /* 0x000fe400078e00ff */
[----:B------:R-:W-:-:S03]  /*4270*/  IMAD.MOV.U32 R57, RZ, RZ, -0x1 ;  /* 0xffffffffff397424 */ /* 0x000fc600078e00ff */
[----:B0-----:R-:W-:-:S04]  /*4280*/  IMAD.WIDE.U32 R16, R3, UR4, R16 ;  /* 0x0000000403107c25 */ /* 0x001fc8000f8e0010 */
[----:B------:R-:W-:Y:S01]  /*4290*/  IMAD R3, R3, UR5, RZ ;  /* 0x0000000503037c24 */ /* 0x000fe2000f8e02ff */
[----:B------:R-:W-:Y:S02]  /*42a0*/  ULDC.64 UR4, c[0x0][0x650] ;  /* 0x0001940000047ab9 */ /* 0x000fe40000000a00 */
[----:B------:R-:W-:Y:S01]  /*42b0*/  ISETP.GE.U32.AND P0, PT, R16, UR4, PT ;  /* 0x0000000410007c0c */ /* 0x000fe2000bf06070 */
[--C-:B------:R-:W-:Y:S01]  /*42c0*/  IMAD.IADD R17, R17, 0x1, R3.reuse ;  /* 0x0000000111117824 */ /* 0x100fe200078e0203 */
[----:B------:R-:W-:-:S04]  /*42d0*/  PRMT R3, RZ, 0x7610, R3 ;  /* 0x00007610ff037816 */ /* 0x000fc80000000003 */
[----:B------:R-:W-:-:S13]  /*42e0*/  ISETP.GE.U32.AND.EX P0, PT, R17, UR5, PT, P0 ;  /* 0x0000000511007c0c */ /* 0x000fda000bf06100 */
[----:B------:R-:W-:Y:S05]  /*42f0*/  @P0 BRA `(.L_x_98) ;  /* 0x0000000400640947 */ /* 0x000fea0003800000 */
[----:B---3--:R-:W0:Y:S01]  /*4300*/  S2R R12, SR_CTAID.X ;  /* 0x00000000000c7919 */ /* 0x008e220000002500 */
[----:B-12-4-:R-:W1:Y:S01]  /*4310*/  LDC.64 R10, c[0x0][0x628] ;  /* 0x00018a00ff0a7b82 */ /* 0x016e620000000a00 */
[----:B------:R-:W-:Y:S01]  /*4320*/  ULDC UR4, c[0x0][0x150] ;  /* 0x0000540000047ab9 */ /* 0x000fe20000000800 */
[----:B------:R-:W-:Y:S01]  /*4330*/  IMAD.MOV.U32 R8, RZ, RZ, R16 ;  /* 0x000000ffff087224 */ /* 0x000fe200078e0010 */
[----:B-----5:R-:W2:Y:S01]  /*4340*/  S2R R24, SR_CTAID.Y ;  /* 0x0000000000187919 */ /* 0x020ea20000002600 */
[----:B------:R-:W-:-:S04]  /*4350*/  IMAD.MOV.U32 R9, RZ, RZ, R17 ;  /* 0x000000ffff097224 */ /* 0x000fc800078e0011 */
[----:B------:R-:W3:Y:S08]  /*4360*/  LDC R21, c[0x0][0x144] ;  /* 0x00005100ff157b82 */ /* 0x000ef00000000800 */
[----:B------:R-:W4:Y:S08]  /*4370*/  LDC R0, c[0x0][0x630] ;  /* 0x00018c00ff007b82 */ /* 0x000f300000000800 */
[----:B------:R-:W2:Y:S01]  /*4380*/  LDC.64 R14, c[0x0][0x620] ;  /* 0x00018800ff0e7b82 */ /* 0x000ea20000000a00 */
[----:B-1----:R-:W-:-:S04]  /*4390*/  ISETP.NE.U32.AND P0, PT, R10, RZ, PT ;  /* 0x000000ff0a00720c */ /* 0x002fc80003f05070 */
[----:B------:R-:W-:Y:S02]  /*43a0*/  ISETP.NE.AND.EX P0, PT, R11, RZ, PT, P0 ;  /* 0x000000ff0b00720c */ /* 0x000fe40003f05300 */
[----:B0-----:R-:W-:-:S05]  /*43b0*/  I2FP.F32.U32 R3, R12 ;  /* 0x0000000c00037245 */ /* 0x001fca0000201000 */
[----:B------:R-:W-:-:S04]  /*43c0*/  FMUL R3, R3, UR4 ;  /* 0x0000000403037c20 */ /* 0x000fc80008400000 */
[----:B------:R0:W1:Y:S02]  /*43d0*/  F2I.U32.TRUNC.NTZ R20, R3 ;  /* 0x0000000300147305 */ /* 0x000064000020f000 */
[----:B---34-:R-:W-:Y:S05]  /*43e0*/  @!P0 BRA `(.L_x_99) ;  /* 0x0000000000288947 */ /* 0x018fea0003800000 */
[----:B0-----:R-:W0:Y:S02]  /*43f0*/  LDC R3, c[0x0][0x634] ;  /* 0x00018d00ff037b82 */ /* 0x001e240000000800 */
        /* <DEDUP_REMOVED lines=9> */
.L_x_99:
[----:B------:R-:W3:Y:S01]  /*4490*/  LDC.64 R28, c[0x0][0x640] ;  /* 0x00019000ff1c7b82 */ /* 0x000ee20000000a00 */
[-CC-:B------:R-:W-:Y:S01]  /*44a0*/  SHF.R.U64 R57, R8, R0.reuse, R9.reuse ;  /* 0x0000000008397219 */ /* 0x180fe20000001209 */
[----:B-1----:R-:W-:Y:S01]  /*44b0*/  IMAD.MOV R20, RZ, RZ, -R20 ;  /* 0x000000ffff147224 */ /* 0x002fe200078e0a14 */
[----:B------:R-:W-:Y:S01]  /*44c0*/  SHF.R.U32.HI R0, RZ, R0, R9 ;  /* 0x00000000ff007219 */ /* 0x000fe20000011609 */
[----:B------:R-:W-:Y:S01]  /*44d0*/  ULDC UR4, c[0x0][0x154] ;  /* 0x0000550000047ab9 */ /* 0x000fe20000000800 */
[----:B0-----:R-:W-:Y:S01]  /*44e0*/  IADD3 R3, P0, RZ, -R57, RZ ;  /* 0x80000039ff037210 */ /* 0x001fe20007f1e0ff */
[----:B------:R-:W-:Y:S02]  /*44f0*/  IMAD R21, R21, R20, R12 ;  /* 0x0000001415157224 */ /* 0x000fe400078e020c */
[----:B------:R-:W0:Y:S01]  /*4500*/  LDC R6, c[0x0][0x618] ;  /* 0x00018600ff067b82 */ /* 0x000e220000000800 */
[----:B------:R-:W-:Y:S02]  /*4510*/  IMAD.MOV.U32 R7, RZ, RZ, 0x1 ;  /* 0x00000001ff077424 */ /* 0x000fe400078e00ff */
[----:B------:R-:W-:-:S04]  /*4520*/  IMAD.X R5, RZ, RZ, ~R0, P0 ;  /* 0x000000ffff057224 */ /* 0x000fc800000e0e00 */
[-C--:B--2---:R-:W-:Y:S01]  /*4530*/  IMAD R0, R5, R14.reuse, RZ ;  /* 0x0000000e05007224 */ /* 0x084fe200078e02ff */
[----:B------:R-:W1:Y:S01]  /*4540*/  LDC R8, c[0x0][0x608] ;  /* 0x00018200ff087b82 */ /* 0x000e620000000800 */
[----:B------:R-:W-:-:S04]  /*4550*/  IMAD.WIDE.U32 R4, R3, R14, R16 ;  /* 0x0000000e03047225 */ /* 0x000fc800078e0010 */
[----:B------:R-:W-:Y:S01]  /*4560*/  IMAD R3, R3, R15, R0 ;  /* 0x0000000f03037224 */ /* 0x000fe200078e0200 */
[----:B------:R-:W-:Y:S02]  /*4570*/  I2FP.F32.U32 R0, R24 ;  /* 0x0000001800007245 */ /* 0x000fe40000201000 */
[----:B------:R-:W2:Y:S01]  /*4580*/  LDC R26, c[0x0][0x658] ;  /* 0x00019600ff1a7b82 */ /* 0x000ea20000000800 */
[----:B------:R-:W-:Y:S01]  /*4590*/  IMAD.IADD R3, R5, 0x1, R3 ;  /* 0x0000000105037824 */ /* 0x000fe200078e0203 */
[----:B---3--:R-:W-:Y:S01]  /*45a0*/  ISETP.NE.U32.AND P0, PT, R28, RZ, PT ;  /* 0x000000ff1c00720c */ /* 0x008fe20003f05070 */
[----:B------:R-:W-:Y:S01]  /*45b0*/  FMUL R0, R0, UR4 ;  /* 0x0000000400007c20 */ /* 0x000fe20008400000 */
[----:B------:R-:W-:Y:S02]  /*45c0*/  IMAD.MOV.U32 R5, RZ, RZ, -0x1 ;  /* 0xffffffffff057424 */ /* 0x000fe400078e00ff */
[----:B------:R-:W-:Y:S01]  /*45d0*/  ISETP.NE.AND.EX P0, PT, R29, RZ, PT, P0 ;  /* 0x000000ff1d00720c */ /* 0x000fe20003f05300 */
[----:B------:R3:W4:Y:S01]  /*45e0*/  F2I.U32.TRUNC.NTZ R13, R0 ;  /* 0x00000000000d7305 */ /* 0x000722000020f000 */
[----:B------:R-:W3:Y:S01]  /*45f0*/  LDC R15, c[0x0][0x148] ;  /* 0x00005200ff0f7b82 */ /* 0x000ee20000000800 */
[----:B0-----:R-:W-:-:S02]  /*4600*/  SHF.R.U64 R12, R4, R6, R3 ;  /* 0x00000006040c7219 */ /* 0x001fc40000001203 */
[----:B------:R-:W-:-:S05]  /*4610*/  SHF.R.U32.HI R3, RZ, R6, R3 ;  /* 0x00000006ff037219 */ /* 0x000fca0000011603 */
[----:B------:R-:W0:Y:S01]  /*4620*/  LDC R20, c[0x0][0x600] ;  /* 0x00018000ff147b82 */ /* 0x000e220000000800 */
[-CC-:B-1----:R-:W-:Y:S02]  /*4630*/  SHF.R.U64 R10, R12, R8.reuse, R3.reuse ;  /* 0x000000080c0a7219 */ /* 0x182fe40000001203 */
[----:B------:R-:W-:-:S05]  /*4640*/  SHF.R.U32.HI R3, RZ, R8, R3 ;  /* 0x00000008ff037219 */ /* 0x000fca0000011603 */
[----:B------:R-:W1:Y:S01]  /*4650*/  LDC R27, c[0x0][0x648] ;  /* 0x00019200ff1b7b82 */ /* 0x000e620000000800 */
[-C--:B--2---:R-:W-:Y:S02]  /*4660*/  SHF.L.U32 R4, R5, R26.reuse, RZ ;  /* 0x0000001a05047219 */ /* 0x084fe400000006ff */
[-CC-:B------:R-:W-:Y:S02]  /*4670*/  SHF.R.U64 R14, R10, R26.reuse, R3.reuse ;  /* 0x0000001a0a0e7219 */ /* 0x180fe40000001203 */
[----:B------:R-:W-:Y:S02]  /*4680*/  SHF.R.U32.HI R5, RZ, R26, R3 ;  /* 0x0000001aff057219 */ /* 0x000fe40000011603 */
[----:B------:R-:W-:Y:S01]  /*4690*/  LOP3.LUT R25, RZ, R4, RZ, 0x33, !PT ;  /* 0x00000004ff197212 */ /* 0x000fe200078e33ff */
[----:B------:R-:W2:Y:S01]  /*46a0*/  LDC R30, c[0x0][0x638] ;  /* 0x00018e00ff1e7b82 */ /* 0x000ea20000000800 */
[----:B------:R-:W-:Y:S01]  /*46b0*/  SHF.L.U32 R26, R7, R26, RZ ;  /* 0x0000001a071a7219 */ /* 0x000fe200000006ff */
[----:B------:R-:W-:-:S06]  /*46c0*/  IMAD.MOV.U32 R4, RZ, RZ, R14 ;  /* 0x000000ffff047224 */ /* 0x000fcc00078e000e */
[----:B------:R-:W0:Y:S01]  /*46d0*/  LDC R31, c[0x0][0x610] ;  /* 0x00018400ff1f7b82 */ /* 0x000e220000000800 */
[----:B----4-:R-:W-:Y:S05]  /*46e0*/  @!P0 BRA `(.L_x_100) ;  /* 0x0000000000288947 */ /* 0x010fea0003800000 */
        /* <DEDUP_REMOVED lines=10> */
.L_x_100:
[----:B------:R-:W-:Y:S01]  /*4790*/  ISETP.NE.AND P0, PT, R2, 0x1, PT ;  /* 0x000000010200780c */ /* 0x000fe20003f05270 */
[----:B0-----:R-:W-:Y:S01]  /*47a0*/  VIADD R7, R20, 0xffffffff ;  /* 0xffffffff14077836 */ /* 0x001fe20000000000 */
[----:B-1-3--:R-:W-:Y:S01]  /*47b0*/  SHF.R.U64 R0, R4, R27, R5 ;  /* 0x0000001b04007219 */ /* 0x00afe20000001205 */
[----:B------:R-:W-:Y:S01]  /*47c0*/  IMAD.MOV R13, RZ, RZ, -R13 ;  /* 0x000000ffff0d7224 */ /* 0x000fe200078e0a0d */
[----:B------:R-:W-:Y:S01]  /*47d0*/  LOP3.LUT R5, R10, R25, RZ, 0xc0, !PT ;  /* 0x000000190a057212 */ /* 0x000fe200078ec0ff */
[----:B------:R-:W-:Y:S01]  /*47e0*/  IMAD.MOV.U32 R4, RZ, RZ, 0x1 ;  /* 0x00000001ff047424 */ /* 0x000fe200078e00ff */
[----:B------:R-:W-:Y:S01]  /*47f0*/  LOP3.LUT R12, R12, R7, RZ, 0xc0, !PT ;  /* 0x000000070c0c7212 */ /* 0x000fe200078ec0ff */
[----:B------:R-:W-:Y:S02]  /*4800*/  IMAD.MOV R3, RZ, RZ, -R0 ;  /* 0x000000ffff037224 */ /* 0x000fe400078e0a00 */
[----:B------:R-:W-:Y:S02]  /*4810*/  IMAD R0, R26, R0, R5 ;  /* 0x000000001a007224 */ /* 0x000fe400078e0205 */
[----:B--2---:R-:W-:-:S02]  /*4820*/  IMAD R3, R3, R30, R14 ;  /* 0x0000001e03037224 */ /* 0x004fc400078e020e */
[----:B------:R-:W-:Y:S02]  /*4830*/  @P0 IMAD R21, R15, R13, R24 ;  /* 0x0000000d0f150224 */ /* 0x000fe400078e0218 */
[----:B------:R-:W-:Y:S01]  /*4840*/  IMAD R5, R3, R20, R12 ;  /* 0x0000001403057224 */ /* 0x000fe200078e020c */
[----:B------:R-:W-:Y:S01]  /*4850*/  PRMT R3, R4, 0x7610, R3 ;  /* 0x0000761004037816 */ /* 0x000fe20000000003 */
[----:B------:R-:W-:-:S05]  /*4860*/  IMAD R0, R0, R31, R21 ;  /* 0x0000001f00007224 */ /* 0x000fca00078e0215 */
[----:B------:R-:W-:Y:S02]  /*4870*/  SEL R61, R5, R0, !P0 ;  /* 0x00000000053d7207 */ /* 0x000fe40004000000 */
[----:B------:R-:W-:-:S07]  /*4880*/  SEL R0, R0, R5, !P0 ;  /* 0x0000000500007207 */ /* 0x000fce0004000000 */
.L_x_98:
[----:B------:R-:W-:Y:S01]  /*4890*/  LOP3.LUT P0, RZ, R3, 0xff, RZ, 0xc0, !PT ;  /* 0x000000ff03ff7812 */ /* 0x000fe2000780c0ff */
[----:B------:R-:W-:-:S12]  /*48a0*/  IMAD.MOV.U32 R60, RZ, RZ, R0 ;  /* 0x000000ffff3c7224 */ /* 0x000fd800078e0000 */
[----:B------:R-:W-:Y:S05]  /*48b0*/  @P0 BRA `(.L_x_101) ;  /* 0xffffffc800ac0947 */ /* 0x000fea000383ffff */
[----:B------:R-:W-:Y:S05]  /*48c0*/  EXIT ;  /* 0x000000000000794d */ /* 0x000fea0003800000 */
.L_x_8:
[----:B0-----:R-:W-:Y:S01]  /*48d0*/  ULDC.64 UR4, c[0x0][0x650] ;  /* 0x0001940000047ab9 */ /* 0x001fe20000000a00 */
        /* <DEDUP_REMOVED lines=25> */
.L_x_103:
[----:B------:R-:W0:Y:S01]  /*4a70*/  LDC.64 R28, c[0x0][0x640] ;  /* 0x00019000ff1c7b82 */ /* 0x000e220000000a00 */
[-CC-:B------:R-:W-:Y:S01]  /*4a80*/  SHF.R.U64 R22, R12, R6.reuse, R13.reuse ;  /* 0x000000060c167219 */ /* 0x180fe2000000120d */
[----:B------:R-:W-:Y:S01]  /*4a90*/  IMAD.MOV.U32 R30, RZ, RZ, 0x1 ;  /* 0x00000001ff1e7424 */ /* 0x000fe200078e00ff */
[----:B------:R-:W-:Y:S02]  /*4aa0*/  SHF.R.U32.HI R6, RZ, R6, R13 ;  /* 0x00000006ff067219 */ /* 0x000fe4000001160d */
        /* <DEDUP_REMOVED lines=8> */
[----:B------:R-:W-:Y:S01]  /*4b30*/  IMAD.IADD R9, R9, 0x1, R11 ;  /* 0x0000000109097824 */ /* 0x000fe200078e020b */
[----:B0-----:R-:W-:-:S04]  /*4b40*/  ISETP.NE.U32.AND P0, PT, R28, RZ, PT ;  /* 0x000000ff1c00720c */ /* 0x001fc80003f05070 */
[----:B------:R-:W-:Y:S02]  /*4b50*/  ISETP.NE.AND.EX P0, PT, R29, RZ, PT, P0 ;  /* 0x000000ff1d00720c */ /* 0x000fe40003f05300 */
[----:B------:R-:W0:Y:S01]  /*4b60*/  LDC R20, c[0x0][0x600] ;  /* 0x00018000ff147b82 */ /* 0x000e220000000800 */
[-CC-:B-1----:R-:W-:Y:S01]  /*4b70*/  SHF.R.U64 R14, R8, R10.reuse, R9.reuse ;  /* 0x0000000a080e7219 */ /* 0x182fe20000001209 */
[----:B------:R-:W-:Y:S01]  /*4b80*/  IMAD.MOV.U32 R8, RZ, RZ, -0x1 ;  /* 0xffffffffff087424 */ /* 0x000fe200078e00ff */
[----:B------:R-:W-:-:S05]  /*4b90*/  SHF.R.U32.HI R9, RZ, R10, R9 ;  /* 0x0000000aff097219 */ /* 0x000fca0000011609 */
[----:B------:R-:W1:Y:S01]  /*4ba0*/  LDC R24, c[0x0][0x648] ;  /* 0x00019200ff187b82 */ /* 0x000e620000000800 */
[-CC-:B--2---:R-:W-:Y:S02]  /*4bb0*/  SHF.R.U64 R23, R14, R12.reuse, R9.reuse ;  /* 0x0000000c0e177219 */ /* 0x184fe40000001209 */
[----:B------:R-:W-:-:S05]  /*4bc0*/  SHF.R.U32.HI R6, RZ, R12, R9 ;  /* 0x0000000cff067219 */ /* 0x000fca0000011609 */
[----:B------:R-:W2:Y:S01]  /*4bd0*/  LDC R26, c[0x0][0x638] ;  /* 0x00018e00ff1a7b82 */ /* 0x000ea20000000800 */
[-C--:B---3--:R-:W-:Y:S02]  /*4be0*/  SHF.L.U32 R8, R8, R27.reuse, RZ ;  /* 0x0000001b08087219 */ /* 0x088fe400000006ff */
[-CC-:B------:R-:W-:Y:S02]  /*4bf0*/  SHF.R.U64 R25, R23, R27.reuse, R6.reuse ;  /* 0x0000001b17197219 */ /* 0x180fe40000001206 */
[----:B------:R-:W-:Y:S02]  /*4c00*/  LOP3.LUT R32, RZ, R8, RZ, 0x33, !PT ;  /* 0x00000008ff207212 */ /* 0x000fe400078e33ff */
[----:B------:R-:W-:Y:S01]  /*4c10*/  SHF.R.U32.HI R9, RZ, R27, R6 ;  /* 0x0000001bff097219 */ /* 0x000fe20000011606 */
[----:B------:R-:W3:Y:S01]  /*4c20*/  LDC R31, c[0x0][0x610] ;  /* 0x00018400ff1f7b82 */ /* 0x000ee20000000800 */
[----:B------:R-:W-:Y:S01]  /*4c30*/  IMAD.MOV.U32 R8, RZ, RZ, R25 ;  /* 0x000000ffff087224 */ /* 0x000fe200078e0019 */
[----:B------:R-:W-:Y:S06]  /*4c40*/  @!P0 BRA `(.L_x_104) ;  /* 0x0000000000288947 */ /* 0x000fec0003800000 */
        /* <DEDUP_REMOVED lines=10> */
.L_x_104:
[----:B------:R-:W-:Y:S02]  /*4cf0*/  ISETP.NE.AND P0, PT, R2, 0x1, PT ;  /* 0x000000010200780c */ /* 0x000fe40003f05270 */
[----:B-1----:R-:W-:Y:S01]  /*4d00*/  SHF.R.U64 R6, R8, R24, R9 ;  /* 0x0000001808067219 */ /* 0x002fe20000001209 */
[----:B0-----:R-:W-:Y:S01]  /*4d10*/  VIADD R9, R20, 0xffffffff ;  /* 0xffffffff14097836 */ /* 0x001fe20000000000 */
[----:B------:R-:W-:Y:S02]  /*4d20*/  SHF.L.U32 R30, R30, R27, RZ ;  /* 0x0000001b1e1e7219 */ /* 0x000fe400000006ff */
[----:B------:R-:W-:Y:S01]  /*4d30*/  LOP3.LUT R5, R23, R32, RZ, 0xc0, !PT ;  /* 0x0000002017057212 */ /* 0x000fe200078ec0ff */
[----:B------:R-:W-:-:S04]  /*4d40*/  IMAD.MOV R8, RZ, RZ, -R6 ;  /* 0x000000ffff087224 */ /* 0x000fc800078e0a06 */
[----:B------:R-:W-:Y:S01]  /*4d50*/  IMAD R6, R30, R6, R5 ;  /* 0x000000061e067224 */ /* 0x000fe200078e0205 */
[----:B------:R-:W-:Y:S01]  /*4d60*/  LOP3.LUT R5, R14, R9, RZ, 0xc0, !PT ;  /* 0x000000090e057212 */ /* 0x000fe200078ec0ff */
[----:B------:R-:W-:Y:S02]  /*4d70*/  @P0 IMAD R3, R7, R21, R4 ;  /* 0x0000001507030224 */ /* 0x000fe400078e0204 */
[----:B--2---:R-:W-:Y:S02]  /*4d80*/  IMAD R4, R8, R26, R25 ;  /* 0x0000001a08047224 */ /* 0x004fe400078e0219 */
[----:B---3--:R-:W-:Y:S02]  /*4d90*/  IMAD R3, R6, R31, R3 ;  /* 0x0000001f06037224 */ /* 0x008fe400078e0203 */
[----:B------:R-:W-:Y:S02]  /*4da0*/  IMAD R4, R4, R20, R5 ;  /* 0x0000001404047224 */ /* 0x000fe400078e0205 */
[----:B------:R-:W-:-:S02]  /*4db0*/  IMAD.MOV.U32 R8, RZ, RZ, 0x1 ;  /* 0x00000001ff087424 */ /* 0x000fc400078e00ff */
[----:B------:R-:W-:Y:S01]  /*4dc0*/  IMAD.MOV.U32 R6, RZ, RZ, R22 ;  /* 0x000000ffff067224 */ /* 0x000fe200078e0016 */
[----:B------:R-:W-:Y:S02]  /*4dd0*/  SEL R13, R4, R3, !P0 ;  /* 0x00000003040d7207 */ /* 0x000fe40004000000 */
[----:B------:R-:W-:-:S07]  /*4de0*/  SEL R20, R3, R4, !P0 ;  /* 0x0000000403147207 */ /* 0x000fce0004000000 */
.L_x_102:
[----:B------:R-:W-:-:S08]  /*4df0*/  NOP ;  /* 0x0000000000007918 */ /* 0x000fd00000000000 */
[----:B------:R-:W0:-:S00]  /*4e00*/  USETMAXREG.DEALLOC.CTAPOOL 0x28 ;  /* 0x00000028000079c8 */ /* 0x000e0000080e0500 */
[----:B0-----:R-:W-:-:S13]  /*4e10*/  ISETP.NE.AND P0, PT, R0, RZ, PT ;  /* 0x000000ff0000720c */ /* 0x001fda0003f05270 */
[----:B------:R-:W-:Y:S05]  /*4e20*/  @P0 EXIT ;  /* 0x000000000000094d */ /* 0x000fea0003800000 */
[----:B------:R-:W-:Y:S01]  /*4e30*/  LOP3.LUT P0, RZ, R8, 0xff, RZ, 0xc0, !PT ;  /* 0x000000ff08ff7812 */ /* 0x000fe2000780c0ff */
[----:B------:R-:W-:Y:S02]  /*4e40*/  IMAD.MOV.U32 R0, RZ, RZ, 0x1 ;  /* 0x00000001ff007424 */ /* 0x000fe400078e00ff */
[----:B------:R-:W-:-:S10]  /*4e50*/  IMAD.MOV.U32 R3, RZ, RZ, RZ ;  /* 0x000000ffff037224 */ /* 0x000fd400078e00ff */
[----:B------:R-:W-:Y:S05]  /*4e60*/  @!P0 BRA `(.L_x_105) ;  /* 0x0000000c00388947 */ /* 0x000fea0003800000 */
[----:B------:R-:W0:Y:S01]  /*4e70*/  LDC R0, c[0x0][0x28c] ;  /* 0x0000a300ff007b82 */ /* 0x000e220000000800 */
[----:B------:R-:W-:Y:S01]  /*4e80*/  ULDC UR5, c[0x0][0x658] ;  /* 0x0001960000057ab9 */ /* 0x000fe20000000800 */
[----:B------:R-:W-:Y:S01]  /*4e90*/  UMOV UR7, 0xffffffff ;  /* 0xffffffff00077882 */ /* 0x000fe20000000000 */
[----:B------:R-:W-:Y:S01]  /*4ea0*/  ULDC UR6, c[0x0][0xc] ;  /* 0x0000030000067ab9 */ /* 0x000fe20000000800 */
[----:B------:R-:W-:Y:S01]  /*4eb0*/  USHF.L.U32 UR8, UR7, UR5, URZ ;  /* 0x0000000507087299 */ /* 0x000fe2000800063f */
[----:B------:R-:W-:Y:S01]  /*4ec0*/  BSSY B0, `(.L_x_105) ;  /* 0x00000c8000007945 */ /* 0x000fe20003800000 */
[----:B------:R-:W-:Y:S01]  /*4ed0*/  UMOV UR9, 0x1 ;  /* 0x0000000100097882 */ /* 0x000fe20000000000 */
[----:B------:R-:W-:Y:S01]  /*4ee0*/  ULDC UR7, c[0x0][0x10] ;  /* 0x0000040000077ab9 */ /* 0x000fe20000000800 */
[----:B------:R-:W1:Y:S01]  /*4ef0*/  S2UR UR10, SR_CgaCtaId ;  /* 0x00000000000a79c3 */ /* 0x000e620000008800 */
[----:B------:R-:W-:Y:S01]  /*4f00*/  UIMAD.WIDE.U32 UR6, UR6, UR7, URZ ;  /* 0x00000007060672a5 */ /* 0x000fe2000f8e003f */
[----:B------:R-:W-:Y:S01]  /*4f10*/  IMAD.MOV.U32 R9, RZ, RZ, 0x1 ;  /* 0x00000001ff097424 */ /* 0x000fe200078e00ff */
[----:B------:R-:W-:Y:S01]  /*4f20*/  USHF.L.U32 UR18, UR9, UR5, URZ ;  /* 0x0000000509127299 */ /* 0x000fe2000800063f */
[----:B------:R-:W-:Y:S01]  /*4f30*/  LOP3.LUT R8, R19, 0x2, RZ, 0xfc, !PT ;  /* 0x0000000213087812 */ /* 0x000fe200078efcff */
[----:B------:R-:W-:Y:S01]  /*4f40*/  ULDC UR4, c[0x0][0x600] ;  /* 0x0001800000047ab9 */ /* 0x000fe20000000800 */
[----:B------:R-:W-:Y:S01]  /*4f50*/  ULDC UR5, c[0x0][0x14] ;  /* 0x0000050000057ab9 */ /* 0x000fe20000000800 */
[----:B------:R-:W-:-:S02]  /*4f60*/  UIADD3 UR4, UR4, -0x1, URZ ;  /* 0xffffffff04047890 */ /* 0x000fc4000fffe03f */
[----:B------:R-:W-:Y:S02]  /*4f70*/  UIMAD.WIDE.U32 UR20, UR6, UR5, URZ ;  /* 0x00000005061472a5 */ /* 0x000fe4000f8e003f */
[----:B------:R-:W-:Y:S02]  /*4f80*/  UIMAD UR13, UR7, UR5, URZ ;  /* 0x00000005070d72a4 */ /* 0x000fe4000f8e023f */
[----:B------:R-:W-:Y:S02]  /*4f90*/  ULOP3.LUT UR17, URZ, UR8, URZ, 0x33, !UPT ;  /* 0x000000083f117292 */ /* 0x000fe4000f8e333f */
[----:B------:R-:W-:Y:S01]  /*4fa0*/  UIADD3 UR13, UR21, UR13, URZ ;  /* 0x0000000d150d7290 */ /* 0x000fe2000fffe03f */
[----:B0-----:R-:W-:Y:S01]  /*4fb0*/  VIADD R0, R0, 0x1f ;  /* 0x0000001f00007836 */ /* 0x001fe20000000000 */
[----:B------:R-:W-:-:S04]  /*4fc0*/  ULDC.64 UR22, c[0x0][0x198] ;  /* 0x0000660000167ab9 */ /* 0x000fc80000000a00 */
[----:B------:R-:W-:Y:S01]  /*4fd0*/  SHF.R.S32.HI R3, RZ, 0x1f, R0 ;  /* 0x0000001fff037819 */ /* 0x000fe20000011400 */
[----:B-1----:R-:W-:-:S03]  /*4fe0*/  IMAD.U32 R11, RZ, RZ, UR10 ;  /* 0x0000000aff0b7e24 */ /* 0x002fc6000f8e00ff */
[----:B------:R-:W-:Y:S01]  /*4ff0*/  LEA.HI R3, R3, R0, RZ, 0x5 ;  /* 0x0000000003037211 */ /* 0x000fe200078f28ff */
[----:B------:R-:W-:-:S03]  /*5000*/  IMAD.MOV.U32 R0, RZ, RZ, 0x1 ;  /* 0x00000001ff007424 */ /* 0x000fc600078e00ff */
[----:B------:R-:W-:Y:S01]  /*5010*/  SHF.R.S32.HI R10, RZ, 0x5, R3 ;  /* 0x00000005ff0a7819 */ /* 0x000fe20000011403 */
[----:B------:R-:W-:-:S04]  /*5020*/  IMAD.MOV.U32 R3, RZ, RZ, RZ ;  /* 0x000000ffff037224 */ /* 0x000fc800078e00ff */
[----:B------:R-:W-:-:S07]  /*5030*/  VIADD R12, R10, 0x1 ;  /* 0x000000010a0c7836 */ /* 0x000fce0000000000 */
.L_x_116:
[----:B------:R-:W-:-:S03]  /*5040*/  UMOV UR5, 0xffffffff ;  /* 0xffffffff00057882 */ /* 0x000fc60000000000 */
[----:B------:R-:W-:Y:S05]  /*5050*/  BRA.DIV UR5, `(.L_x_106) ;  /* 0x00000016059c7947 */ /* 0x000fea000b800000 */
[----:B------:R-:W-:-:S13]  /*5060*/  ELECT P6, URZ, PT ;  /* 0x00000000003f782f */ /* 0x000fda00038c0000 */
.L_x_141:
[----:B------:R-:W0:Y:S01]  /*5070*/  LDC R4, c[0x0][0x28c] ;  /* 0x0000a300ff047b82 */ /* 0x000e220000000800 */
[----:B------:R-:W-:Y:S01]  /*5080*/  BSSY B1, `(.L_x_107) ;  /* 0x0000039000017945 */ /* 0x000fe20003800000 */
[----:B0-----:R-:W-:-:S13]  /*5090*/  ISETP.LT.OR P6, PT, R4, 0x1, !P6 ;  /* 0x000000010400780c */ /* 0x001fda00077c1670 */
[----:B------:R-:W-:Y:S05]  /*50a0*/  @P6 BRA `(.L_x_108) ;  /* 0x0000000000d86947 */ /* 0x000fea0003800000 */
[----:B------:R-:W-:Y:S02]  /*50b0*/  IMAD R20, R20, 0x8, R11 ;  /* 0x0000000814147824 */ /* 0x000fe400078e020b */
[----:B------:R-:W-:Y:S02]  /*50c0*/  IMAD.SHL.U32 R15, R13, 0x40, RZ ;  /* 0x000000400d0f7824 */ /* 0x000fe400078e00ff */
[----:B------:R-:W-:Y:S02]  /*50d0*/  IMAD.MOV.U32 R21, RZ, RZ, RZ ;  /* 0x000000ffff157224 */ /* 0x000fe400078e00ff */
[----:B------:R-:W-:Y:S02]  /*50e0*/  IMAD.MOV.U32 R4, RZ, RZ, R12 ;  /* 0x000000ffff047224 */ /* 0x000fe400078e000c */
[----:B------:R-:W-:Y:S02]  /*50f0*/  IMAD.MOV.U32 R5, RZ, RZ, R0 ;  /* 0x000000ffff057224 */ /* 0x000fe400078e0000 */
[----:B------:R-:W-:-:S02]  /*5100*/  IMAD.MOV.U32 R7, RZ, RZ, R3 ;  /* 0x000000ffff077224 */ /* 0x000fc400078e0003 */
[----:B------:R-:W-:-:S07]  /*5110*/  IMAD.SHL.U32 R20, R20, 0x10, RZ ;  /* 0x0000001014147824 */ /* 0x000fce00078e00ff */
.L_x_111:
[----:B------:R-:W0:Y:S01]  /*5120*/  S2UR UR5, SR_CgaCtaId ;  /* 0x00000000000579c3 */ /* 0x000e220000008800 */
[----:B------:R-:W-:Y:S02]  /*5130*/  MOV R14, 0x400 ;  /* 0x00000400000e7802 */ /* 0x000fe40000000f00 */
[----:B------:R-:W-:Y:S02]  /*5140*/  SHF.L.U32 R13, R5, 0x1f, RZ ;  /* 0x0000001f050d7819 */ /* 0x000fe400000006ff */
[----:B------:R-:W-:Y:S01]  /*5150*/  LOP3.LUT P1, RZ, R18, 0x7f, RZ, 0xc0, !PT ;  /* 0x0000007f12ff7812 */ /* 0x000fe2000782c0ff */
[----:B0-----:R-:W-:-:S05]  /*5160*/  IMAD.U32 R11, RZ, RZ, UR5 ;  /* 0x00000005ff0b7e24 */ /* 0x001fca000f8e00ff */
[----:B------:R-:W-:-:S07]  /*5170*/  LEA R24, R11, R14, 0x18 ;  /* 0x0000000e0b187211 */ /* 0x000fce00078ec0ff */
[----:B------:R-:W0:Y:S01]  /*5180*/  @!P1 LDC R14, c[0x0][0x500] ;  /* 0x00014000ff0e9b82 */ /* 0x000e220000000800 */
[----:B------:R-:W-:-:S04]  /*5190*/  IMAD R22, R7, 0x8, R24 ;  /* 0x0000000807167824 */ /* 0x000fc800078e0218 */
[----:B------:R-:W1:Y:S02]  /*51a0*/  SYNCS.PHASECHK.TRANS64.TRYWAIT P0, [R22+URZ+0x90], R13 ;  /* 0x0000900d160075a7 */ /* 0x000e64000800017f */
[----:B-1----:R-:W-:Y:S05]  /*51b0*/  @!P0 BRA `(.L_x_109) ;  /* 0x0000001400648947 */ /* 0x002fea0003800000 */
.L_x_142:
[----:B-1----:R-:W-:Y:S01]  /*51c0*/  PRMT R13, R8, 0x9910, RZ ;  /* 0x00009910080d7816 */ /* 0x002fe200000000ff */
[----:B0-----:R0:W-:Y:S03]  /*51d0*/  @!P1 SYNCS.ARRIVE.TRANS64 RZ, [R22+URZ], R14 ;  /* 0x0000000e16ff99a7 */ /* 0x0011e6000800003f */
[----:B------:R-:W-:-:S13]  /*51e0*/  ISETP.NE.AND P0, PT, R13, 0x2, PT ;  /* 0x000000020d00780c */ /* 0x000fda0003f05270 */
[----:B0-----:R-:W-:Y:S05]  /*51f0*/  @P0 BRA `(.L_x_110) ;  /* 0x0000000000040947 */ /* 0x001fea0003800000 */
[----:B------:R-:W-:Y:S01]  /*5200*/  BPT.TRAP 0x1 ;  /* 0x000000040000795c */ /* 0x000fe20000300000 */
.L_x_110:
[----:B------:R-:W-:Y:S01]  /*5210*/  IMAD.SHL.U32 R14, R7, 0x1000, RZ ;  /* 0x00001000070e7824 */ /* 0x000fe200078e00ff */
[----:B------:R-:W-:Y:S01]  /*5220*/  R2UR UR9, R22 ;  /* 0x00000000160972ca */ /* 0x000fe200000e0000 */
[----:B------:R-:W-:Y:S01]  /*5230*/  VIADD R4, R4, 0xffffffff ;  /* 0xffffffff04047836 */ /* 0x000fe20000000000 */
[----:B------:R-:W-:Y:S01]  /*5240*/  R2UR UR11, R20 ;  /* 0x00000000140b72ca */ /* 0x000fe200000e0000 */
[--C-:B------:R-:W-:Y:S01]  /*5250*/  IMAD R13, R11, 0x200, R14.reuse ;  /* 0x000002000b0d7824 */ /* 0x100fe200078e020e */
[----:B------:R-:W-:Y:S01]  /*5260*/  IADD3 R14, R24, 0x24200, R14 ;  /* 0x00024200180e7810 */ /* 0x000fe20007ffe00e */
[----:B------:R-:W-:Y:S01]  /*5270*/  UIADD3 UR6, UP0, UR22, 0xf0, URZ ;  /* 0x000000f016067890 */ /* 0x000fe2000ff1e03f */
[----:B------:R-:W-:Y:S01]  /*5280*/  R2UR UR10, R21 ;  /* 0x00000000150a72ca */ /* 0x000fe200000e0000 */
[----:B------:R-:W-:Y:S01]  /*5290*/  IMAD R13, R13, 0x2, R24 ;  /* 0x000000020d0d7824 */ /* 0x000fe200078e0218 */
[----:B------:R-:W-:Y:S01]  /*52a0*/  R2UR UR12, R6 ;  /* 0x00000000060c72ca */ /* 0x000fe200000e0000 */
[----:B------:R-:W-:Y:S01]  /*52b0*/  UIADD3 UR24, UP1, UR22, 0x1f0, URZ ;  /* 0x000001f016187890 */ /* 0x000fe2000ff3e03f */
[----:B------:R-:W-:Y:S01]  /*52c0*/  R2UR UR16, R14 ;  /* 0x000000000e1072ca */ /* 0x000fe200000e0000 */
[----:B------:R-:W-:Y:S01]  /*52d0*/  UIADD3.X UR7, URZ, UR23, URZ, UP0, !UPT ;  /* 0x000000173f077290 */ /* 0x000fe200087fe43f */
[----:B------:R-:W-:Y:S01]  /*52e0*/  R2UR UR5, R13 ;  /* 0x000000000d0572ca */ /* 0x000fe200000e0000 */
[----:B------:R-:W-:Y:S01]  /*52f0*/  VIADD R7, R7, 0x1 ;  /* 0x0000000107077836 */ /* 0x000fe20000000000 */
[----:B------:R-:W-:Y:S01]  /*5300*/  R2UR UR19, R15 ;  /* 0x000000000f1372ca */ /* 0x000fe200000e0000 */
[----:B------:R-:W-:Y:S01]  /*5310*/  UIADD3.X UR25, URZ, UR23, URZ, UP1, !UPT ;  /* 0x000000173f197290 */ /* 0x000fe20008ffe43f */
[----:B------:R-:W-:Y:S01]  /*5320*/  ISETP.GT.AND P1, PT, R4, 0x1, PT ;  /* 0x000000010400780c */ /* 0x000fe20003f24270 */
[----:B------:R-:W-:Y:S01]  /*5330*/  UMOV UR14, 0x0 ;  /* 0x00000000000e7882 */ /* 0x000fe20000000000 */
[----:B------:R-:W-:Y:S01]  /*5340*/  UMOV UR15, 0x10000000 ;  /* 0x10000000000f7882 */ /* 0x000fe20000000000 */
[----:B------:R-:W-:Y:S01]  /*5350*/  ISETP.NE.AND P0, PT, R7, 0x12, PT ;  /* 0x000000120700780c */ /* 0x000fe20003f05270 */
[----:B------:R-:W-:-:S03]  /*5360*/  VIADD R21, R21, 0x20 ;  /* 0x0000002015157836 */ /* 0x000fc60000000000 */
[----:B------:R-:W-:Y:S02]  /*5370*/  SEL R14, RZ, 0x1, P0 ;  /* 0x00000001ff0e7807 */ /* 0x000fe40000000000 */
[----:B------:R-:W-:Y:S01]  /*5380*/  UIADD3 UR8, UR5, 0x200, URZ ;  /* 0x0000020005087890 */ /* 0x000fe2000fffe03f */
[----:B------:R-:W-:Y:S02]  /*5390*/  SEL R7, R7, RZ, P0 ;  /* 0x000000ff07077207 */ /* 0x000fe40000000000 */
[----:B------:R-:W-:Y:S01]  /*53a0*/  UMOV UR5, 0xff0000 ;  /* 0x00ff000000057882 */ /* 0x000fe20000000000 */
[----:B------:R-:W-:-:S05]  /*53b0*/  LOP3.LUT R5, R5, R14, RZ, 0x3c, !PT ;  /* 0x0000000e05057212 */ /* 0x000fca00078e3cff */
[----:B------:R0:W-:Y:S02]  /*53c0*/  UTMALDG.3D.MULTICAST [UR8], [UR6], UR5, desc[UR14] ;  /* 0x00000e08060073b4 */ /* 0x0001e40008011805 */
[----:B0-----:R-:W-:Y:S01]  /*53d0*/  UMOV UR8, UR16 ;  /* 0x0000001000087c82 */ /* 0x001fe20008000000 */
[----:B------:R-:W-:Y:S02]  /*53e0*/  UMOV UR11, UR19 ;  /* 0x00000013000b7c82 */ /* 0x000fe40008000000 */
[----:B------:R0:W-:Y:S02]  /*53f0*/  UTMALDG.3D [UR8], [UR24], desc[UR14] ;  /* 0x00000e08180075b4 */ /* 0x0001e40008011000 */
[----:B0-----:R-:W-:Y:S05]  /*5400*/  @P1 BRA `(.L_x_111) ;  /* 0xfffffffc00441947 */ /* 0x001fea000383ffff */
.L_x_108:
[----:B------:R-:W-:Y:S05]  /*5410*/  BSYNC B1 ;  /* 0x0000000000017941 */ /* 0x000fea0003800000 */
.L_x_107:
[----:B------:R-:W-:Y:S01]  /*5420*/  LOP3.LUT P1, RZ, R9, 0xff, RZ, 0xc0, !PT ;  /* 0x000000ff09ff7812 */ /* 0x000fe2000782c0ff */
[C---:B------:R-:W-:Y:S01]  /*5430*/  IMAD.IADD R6, R10.reuse, 0x1, R3 ;  /* 0x000000010a067824 */ /* 0x040fe200078e0203 */
[----:B------:R-:W-:Y:S01]  /*5440*/  ULDC.64 UR6, c[0x0][0x650] ;  /* 0x0001940000067ab9 */ /* 0x000fe20000000a00 */
[----:B------:R-:W-:Y:S01]  /*5450*/  ISETP.GE.U32.AND P2, PT, R10, 0x12, PT ;  /* 0x000000120a00780c */ /* 0x000fe20003f46070 */
[----:B------:R-:W-:Y:S01]  /*5460*/  BSSY B1, `(.L_x_112) ;  /* 0x000006b000017945 */ /* 0x000fe20003800000 */
[----:B------:R-:W-:Y:S01]  /*5470*/  IMAD.MOV.U32 R20, RZ, RZ, -0x1 ;  /* 0xffffffffff147424 */ /* 0x000fe200078e00ff */
[----:B------:R-:W-:Y:S01]  /*5480*/  ISETP.GT.U32.AND P0, PT, R6, 0x11, PT ;  /* 0x000000110600780c */ /* 0x000fe20003f04070 */
[----:B------:R-:W-:Y:S01]  /*5490*/  IMAD.MOV.U32 R13, RZ, RZ, -0x1 ;  /* 0xffffffffff0d7424 */ /* 0x000fe200078e00ff */
[----:B------:R-:W-:Y:S02]  /*54a0*/  PRMT R9, RZ, 0x7610, R9 ;  /* 0x00007610ff097816 */ /* 0x000fe40000000009 */
[----:B------:R-:W-:-:S03]  /*54b0*/  ISETP.LT.U32.AND P0, PT, R10, 0x12, P0 ;  /* 0x000000120a00780c */ /* 0x000fc60000701070 */
[----:B------:R-:W0:Y:S01]  /*54c0*/  @P1 S2R R11, SR_CgaCtaId ;  /* 0x00000000000b1919 */ /* 0x000e220000008800 */
[----:B------:R-:W-:-:S04]  /*54d0*/  @P1 MOV R4, 0x400 ;  /* 0x0000040000041802 */ /* 0x000fc80000000f00 */
[----:B0-----:R-:W-:Y:S01]  /*54e0*/  @P1 LEA R3, R11, R4, 0x18 ;  /* 0x000000040b031211 */ /* 0x001fe200078ec0ff */
[----:B------:R-:W-:-:S03]  /*54f0*/  IMAD.WIDE.U32 R4, R6, 0x38e38e39, RZ ;  /* 0x38e38e3906047825 */ /* 0x000fc600078e00ff */
[----:B------:R0:W-:Y:S01]  /*5500*/  @P1 SYNCS.ARRIVE.TRANS64.A1T0 RZ, [R3+URZ+0x138], RZ ;  /* 0x000138ff03ff19a7 */ /* 0x0001e2000810003f */
[----:B------:R-:W-:Y:S02]  /*5510*/  IADD3 R16, P1, R16, UR20, RZ ;  /* 0x0000001410107c10 */ /* 0x000fe4000ff3e0ff */
[----:B------:R-:W-:Y:S02]  /*5520*/  SHF.R.U32.HI R5, RZ, 0x2, R5 ;  /* 0x00000002ff057819 */ /* 0x000fe40000011605 */
[----:B------:R-:W-:Y:S02]  /*5530*/  IADD3.X R17, R17, UR13, RZ, P1, !PT ;  /* 0x0000000d11117c10 */ /* 0x000fe40008ffe4ff */
[----:B------:R-:W-:Y:S02]  /*5540*/  PRMT R4, RZ, 0x7610, R4 ;  /* 0x00007610ff047816 */ /* 0x000fe40000000004 */
[----:B0-----:R-:W-:Y:S02]  /*5550*/  SEL R3, RZ, 0x1, !P0 ;  /* 0x00000001ff037807 */ /* 0x001fe40004000000 */
[----:B------:R-:W-:-:S02]  /*5560*/  ISETP.GE.U32.AND P0, PT, R16, UR6, PT ;  /* 0x0000000610007c0c */ /* 0x000fc4000bf06070 */
[----:B------:R-:W-:Y:S01]  /*5570*/  LOP3.LUT R0, R0, R3, RZ, 0x3c, !PT ;  /* 0x0000000300007212 */ /* 0x000fe200078e3cff */
[----:B------:R-:W-:Y:S01]  /*5580*/  IMAD R3, R5, -0x12, R6 ;  /* 0xffffffee05037824 */ /* 0x000fe200078e0206 */
[----:B------:R-:W-:Y:S01]  /*5590*/  ISETP.GE.U32.AND.EX P0, PT, R17, UR7, PT, P0 ;  /* 0x0000000711007c0c */ /* 0x000fe2000bf06100 */
[----:B------:R-:W-:Y:S01]  /*55a0*/  IMAD.MOV.U32 R6, RZ, RZ, -0x1 ;  /* 0xffffffffff067424 */ /* 0x000fe200078e00ff */
[----:B------:R-:W-:-:S11]  /*55b0*/  @P2 LOP3.LUT R0, R0, 0x1, R5, 0x78, !PT ;  /* 0x0000000100002812 */ /* 0x000fd600078e7805 */
[----:B------:R-:W-:Y:S05]  /*55c0*/  @P0 BRA `(.L_x_113) ;  /* 0x0000000400500947 */ /* 0x000fea0003800000 */
[----:B------:R-:W0:Y:S01]  /*55d0*/  S2R R15, SR_CTAID.X ;  /* 0x00000000000f7919 */ /* 0x000e220000002500 */
[----:B------:R-:W-:Y:S01]  /*55e0*/  ULDC.64 UR6, c[0x0][0x628] ;  /* 0x00018a0000067ab9 */ /* 0x000fe20000000a00 */
[----:B------:R-:W1:Y:S01]  /*55f0*/  LDC R20, c[0x0][0x144] ;  /* 0x00005100ff147b82 */ /* 0x000e620000000800 */
[----:B------:R-:W-:Y:S01]  /*5600*/  ISETP.NE.U32.AND P0, PT, RZ, UR6, PT ;  /* 0x00000006ff007c0c */ /* 0x000fe2000bf05070 */
[----:B------:R-:W2:Y:S01]  /*5610*/  S2R R13, SR_CTAID.Y ;  /* 0x00000000000d7919 */ /* 0x000ea20000002600 */
[----:B------:R-:W-:Y:S01]  /*5620*/  ULDC UR8, c[0x0][0x630] ;  /* 0x00018c0000087ab9 */ /* 0x000fe20000000800 */
[----:B------:R-:W-:Y:S01]  /*5630*/  ULDC UR9, c[0x0][0x150] ;  /* 0x0000540000097ab9 */ /* 0x000fe20000000800 */
[----:B------:R-:W-:Y:S01]  /*5640*/  ISETP.NE.AND.EX P0, PT, RZ, UR7, PT, P0 ;  /* 0x00000007ff007c0c */ /* 0x000fe2000bf05300 */
[----:B------:R-:W-:Y:S02]  /*5650*/  IMAD.MOV.U32 R4, RZ, RZ, R16 ;  /* 0x000000ffff047224 */ /* 0x000fe400078e0010 */
[----:B------:R-:W-:Y:S01]  /*5660*/  IMAD.MOV.U32 R5, RZ, RZ, R17 ;  /* 0x000000ffff057224 */ /* 0x000fe200078e0011 */
[----:B0-----:R-:W-:-:S09]  /*5670*/  I2FP.F32.U32 R22, R15 ;  /* 0x0000000f00167245 */ /* 0x001fd20000201000 */
[----:B------:R-:W-:Y:S05]  /*5680*/  @!P0 BRA `(.L_x_114) ;  /* 0x0000000000288947 */ /* 0x000fea0003800000 */
[----:B------:R-:W-:Y:S02]  /*5690*/  ULDC UR5, c[0x0][0x634] ;  /* 0x00018d0000057ab9 */ /* 0x000fe40000000800 */
[----:B------:R-:W-:-:S05]  /*56a0*/  IADD3 R5, P0, R16, UR5, RZ ;  /* 0x0000000510057c10 */ /* 0x000fca000ff1e0ff */
[----:B------:R-:W-:-:S04]  /*56b0*/  IMAD.X R21, RZ, RZ, R17, P0 ;  /* 0x000000ffff157224 */ /* 0x000fc800000e0611 */
[----:B------:R-:W-:-:S04]  /*56c0*/  IMAD.WIDE.U32 R6, R21, UR6, RZ ;  /* 0x0000000615067c25 */ /* 0x000fc8000f8e00ff */
[----:B------:R-:W-:-:S04]  /*56d0*/  IMAD.WIDE.U32 R6, P0, R5, UR7, R6 ;  /* 0x0000000705067c25 */ /* 0x000fc8000f800006 */
[----:B------:R-:W-:-:S04]  /*56e0*/  IMAD.WIDE.U32 R4, R5, UR6, RZ ;  /* 0x0000000605047c25 */ /* 0x000fc8000f8e00ff */
[----:B------:R-:W-:Y:S01]  /*56f0*/  IMAD.MOV.U32 R4, RZ, RZ, R7 ;  /* 0x000000ffff047224 */ /* 0x000fe200078e0007 */
[----:B------:R-:W-:Y:S01]  /*5700*/  IADD3 RZ, P1, R5, R6, RZ ;  /* 0x0000000605ff7210 */ /* 0x000fe20007f3e0ff */
[----:B------:R-:W-:-:S04]  /*5710*/  IMAD.X R5, RZ, RZ, RZ, P0 ;  /* 0x000000ffff057224 */ /* 0x000fc800000e06ff */
[----:B------:R-:W-:-:S08]  /*5720*/  IMAD.WIDE.U32.X R4, R21, UR7, R4, P1 ;  /* 0x0000000715047c25 */ /* 0x000fd000088e0404 */
.L_x_114:
[----:B------:R-:W-:Y:S01]  /*5730*/  FMUL R22, R22, UR9 ;  /* 0x0000000916167c20 */ /* 0x000fe20008400000 */
[--C-:B------:R-:W-:Y:S01]  /*5740*/  SHF.R.U64 R14, R4, UR8, R5.reuse ;  /* 0x00000008040e7c19 */ /* 0x100fe20008001205 */
[----:B------:R-:W-:Y:S01]  /*5750*/  ULDC.64 UR6, c[0x0][0x620] ;  /* 0x0001880000067ab9 */ /* 0x000fe20000000a00 */
[----:B------:R-:W-:Y:S01]  /*5760*/  SHF.R.U32.HI R4, RZ, UR8, R5 ;  /* 0x00000008ff047c19 */ /* 0x000fe20008011605 */
[----:B------:R-:W-:Y:S01]  /*5770*/  ULDC.64 UR8, c[0x0][0x640] ;  /* 0x0001900000087ab9 */ /* 0x000fe20000000a00 */
[----:B------:R-:W-:Y:S01]  /*5780*/  IADD3 R5, P0, RZ, -R14, RZ ;  /* 0x8000000eff057210 */ /* 0x000fe20007f1e0ff */
[----:B------:R-:W0:Y:S01]  /*5790*/  F2I.U32.TRUNC.NTZ R22, R22 ;  /* 0x0000001600167305 */ /* 0x000e22000020f000 */
[----:B------:R-:W-:-:S03]  /*57a0*/  ULDC UR5, c[0x0][0x618] ;  /* 0x0001860000057ab9 */ /* 0x000fc60000000800 */
[----:B------:R-:W-:Y:S01]  /*57b0*/  IMAD.X R4, RZ, RZ, ~R4, P0 ;  /* 0x000000ffff047224 */ /* 0x000fe200000e0e04 */
[----:B------:R-:W-:-:S03]  /*57c0*/  ISETP.NE.U32.AND P0, PT, RZ, UR8, PT ;  /* 0x00000008ff007c0c */ /* 0x000fc6000bf05070 */
[----:B------:R-:W-:Y:S01]  /*57d0*/  IMAD R4, R4, UR6, RZ ;  /* 0x0000000604047c24 */ /* 0x000fe2000f8e02ff */
[----:B------:R-:W-:-:S03]  /*57e0*/  ISETP.NE.AND.EX P0, PT, RZ, UR9, PT, P0 ;  /* 0x00000009ff007c0c */ /* 0x000fc6000bf05300 */
[C---:B------:R-:W-:Y:S02]  /*57f0*/  IMAD R7, R5.reuse, UR7, R4 ;  /* 0x0000000705077c24 */ /* 0x040fe4000f8e0204 */
[----:B------:R-:W-:Y:S01]  /*5800*/  IMAD.WIDE.U32 R4, R5, UR6, R16 ;  /* 0x0000000605047c25 */ /* 0x000fe2000f8e0010 */
[----:B------:R-:W-:-:S03]  /*5810*/  ULDC UR6, c[0x0][0x154] ;  /* 0x0000550000067ab9 */ /* 0x000fc60000000800 */
[----:B0-----:R-:W-:Y:S02]  /*5820*/  IMAD.MOV R6, RZ, RZ, -R22 ;  /* 0x000000ffff067224 */ /* 0x001fe400078e0a16 */
[----:B------:R-:W-:Y:S02]  /*5830*/  IMAD.IADD R5, R5, 0x1, R7 ;  /* 0x0000000105057824 */ /* 0x000fe400078e0207 */
[----:B-1----:R-:W-:Y:S01]  /*5840*/  IMAD R15, R20, R6, R15 ;  /* 0x00000006140f7224 */ /* 0x002fe200078e020f */
[----:B--2---:R-:W-:Y:S01]  /*5850*/  I2FP.F32.U32 R6, R13 ;  /* 0x0000000d00067245 */ /* 0x004fe20000201000 */
[----:B------:R-:W0:Y:S01]  /*5860*/  LDC R20, c[0x0][0x148] ;  /* 0x00005200ff147b82 */ /* 0x000e220000000800 */
[--C-:B------:R-:W-:Y:S02]  /*5870*/  SHF.R.U64 R21, R4, UR5, R5.reuse ;  /* 0x0000000504157c19 */ /* 0x100fe40008001205 */
[----:B------:R-:W-:Y:S01]  /*5880*/  SHF.R.U32.HI R4, RZ, UR5, R5 ;  /* 0x00000005ff047c19 */ /* 0x000fe20008011605 */
[----:B------:R-:W-:Y:S01]  /*5890*/  FMUL R6, R6, UR6 ;  /* 0x0000000606067c20 */ /* 0x000fe20008400000 */
[----:B------:R-:W-:-:S02]  /*58a0*/  ULDC UR5, c[0x0][0x608] ;  /* 0x0001820000057ab9 */ /* 0x000fc40000000800 */
[--C-:B------:R-:W-:Y:S01]  /*58b0*/  SHF.R.U64 R23, R21, UR5, R4.reuse ;  /* 0x0000000515177c19 */ /* 0x100fe20008001204 */
[----:B------:R1:W2:Y:S01]  /*58c0*/  F2I.U32.TRUNC.NTZ R24, R6 ;  /* 0x0000000600187305 */ /* 0x0002a2000020f000 */
[----:B------:R-:W-:Y:S01]  /*58d0*/  SHF.R.U32.HI R4, RZ, UR5, R4 ;  /* 0x00000005ff047c19 */ /* 0x000fe20008011604 */
[----:B------:R-:W-:-:S03]  /*58e0*/  ULDC UR5, c[0x0][0x658] ;  /* 0x0001960000057ab9 */ /* 0x000fc60000000800 */
[--C-:B------:R-:W-:Y:S02]  /*58f0*/  SHF.R.U64 R22, R23, UR5, R4.reuse ;  /* 0x0000000517167c19 */ /* 0x100fe40008001204 */
[----:B------:R-:W-:-:S03]  /*5900*/  SHF.R.U32.HI R25, RZ, UR5, R4 ;  /* 0x00000005ff197c19 */ /* 0x000fc60008011604 */
[----:B------:R-:W-:Y:S02]  /*5910*/  IMAD.MOV.U32 R4, RZ, RZ, R22 ;  /* 0x000000ffff047224 */ /* 0x000fe400078e0016 */
[----:B------:R-:W-:Y:S01]  /*5920*/  IMAD.MOV.U32 R5, RZ, RZ, R25 ;  /* 0x000000ffff057224 */ /* 0x000fe200078e0019 */
[----:B-1----:R-:W-:Y:S06]  /*5930*/  @!P0 BRA `(.L_x_115) ;  /* 0x0000000000288947 */ /* 0x002fec0003800000 */
        /* <DEDUP_REMOVED lines=10> */
.L_x_115:
[----:B------:R-:W-:Y:S01]  /*59e0*/  ISETP.NE.AND P0, PT, R2, 0x1, PT ;  /* 0x000000010200780c */ /* 0x000fe20003f05270 */
[----:B------:R-:W-:Y:S01]  /*59f0*/  ULDC UR5, c[0x0][0x648] ;  /* 0x0001920000057ab9 */ /* 0x000fe20000000800 */
[----:B------:R-:W-:Y:S01]  /*5a00*/  LOP3.LUT R23, R23, UR17, RZ, 0xc0, !PT ;  /* 0x0000001117177c12 */ /* 0x000fe2000f8ec0ff */
[----:B--2---:R-:W-:Y:S01]  /*5a10*/  IMAD.MOV R24, RZ, RZ, -R24 ;  /* 0x000000ffff187224 */ /* 0x004fe200078e0a18 */
[----:B------:R-:W-:Y:S01]  /*5a20*/  SHF.R.U64 R4, R4, UR5, R5 ;  /* 0x0000000504047c19 */ /* 0x000fe20008001205 */
[----:B------:R-:W-:Y:S01]  /*5a30*/  ULDC UR5, c[0x0][0x638] ;  /* 0x00018e0000057ab9 */ /* 0x000fe20000000800 */
[----:B------:R-:W-:Y:S01]  /*5a40*/  LOP3.LUT R21, R21, UR4, RZ, 0xc0, !PT ;  /* 0x0000000415157c12 */ /* 0x000fe2000f8ec0ff */
[----:B------:R-:W-:Y:S01]  /*5a50*/  ULDC UR6, c[0x0][0x610] ;  /* 0x0001840000067ab9 */ /* 0x000fe20000000800 */
[----:B------:R-:W-:Y:S02]  /*5a60*/  IMAD.MOV.U32 R6, RZ, RZ, R14 ;  /* 0x000000ffff067224 */ /* 0x000fe400078e000e */
[----:B------:R-:W-:-:S02]  /*5a70*/  IMAD.MOV R5, RZ, RZ, -R4 ;  /* 0x000000ffff057224 */ /* 0x000fc400078e0a04 */
[----:B------:R-:W-:Y:S02]  /*5a80*/  IMAD R4, R4, UR18, R23 ;  /* 0x0000001204047c24 */ /* 0x000fe4000f8e0217 */
[----:B0-----:R-:W-:Y:S02]  /*5a90*/  @P0 IMAD R15, R20, R24, R13 ;  /* 0x00000018140f0224 */ /* 0x001fe400078e020d */
[----:B------:R-:W-:Y:S01]  /*5aa0*/  IMAD R22, R5, UR5, R22 ;  /* 0x0000000505167c24 */ /* 0x000fe2000f8e0216 */
[----:B------:R-:W-:Y:S01]  /*5ab0*/  ULDC UR5, c[0x0][0x600] ;  /* 0x0001800000057ab9 */ /* 0x000fe20000000800 */
[----:B------:R-:W-:Y:S02]  /*5ac0*/  IMAD R15, R4, UR6, R15 ;  /* 0x00000006040f7c24 */ /* 0x000fe4000f8e020f */
[----:B------:R-:W-:Y:S02]  /*5ad0*/  IMAD R22, R22, UR5, R21 ;  /* 0x0000000516167c24 */ /* 0x000fe4000f8e0215 */
[----:B------:R-:W-:-:S03]  /*5ae0*/  IMAD.MOV.U32 R4, RZ, RZ, 0x1 ;  /* 0x00000001ff047424 */ /* 0x000fc600078e00ff */
[----:B------:R-:W-:Y:S02]  /*5af0*/  SEL R13, R22, R15, !P0 ;  /* 0x0000000f160d7207 */ /* 0x000fe40004000000 */
[----:B------:R-:W-:-:S07]  /*5b00*/  SEL R20, R15, R22, !P0 ;  /* 0x000000160f147207 */ /* 0x000fce0004000000 */
.L_x_113:
[----:B------:R-:W-:Y:S05]  /*5b10*/  BSYNC B1 ;  /* 0x0000000000017941 */ /* 0x000fea0003800000 */
.L_x_112:
[----:B------:R-:W-:-:S13]  /*5b20*/  LOP3.LUT P0, RZ, R4, 0xff, RZ, 0xc0, !PT ;  /* 0x000000ff04ff7812 */ /* 0x000fda000780c0ff */
[----:B------:R-:W-:Y:S05]  /*5b30*/  @P0 BRA `(.L_x_116) ;  /* 0xfffffff400400947 */ /* 0x000fea000383ffff */
[----:B------:R-:W-:Y:S05]  /*5b40*/  BSYNC B0 ;  /* 0x0000000000007941 */ /* 0x000fea0003800000 */
.L_x_105:
[----:B------:R-:W-:-:S03]  /*5b50*/  UMOV UR5, 0xffffffff ;  /* 0xffffffff00057882 */ /* 0x000fc60000000000 */
[----:B------:R-:W-:Y:S05]  /*5b60*/  BRA.DIV UR5, `(.L_x_117) ;  /* 0x0000000e050c7947 */ /* 0x000fea000b800000 */
[----:B------:R-:W-:-:S13]  /*5b70*/  ELECT P6, URZ, PT ;  /* 0x00000000003f782f */ /* 0x000fda00038c0000 */
.L_x_145:
[----:B------:R-:W-:Y:S04]  /*5b80*/  BSSY B0, `(.L_x_118) ;  /* 0x00000a9000007945 */ /* 0x000fe80003800000 */
[----:B------:R-:W-:Y:S05]  /*5b90*/  @!P6 BRA `(.L_x_119) ;  /* 0x00000008009ce947 */ /* 0x000fea0003800000 */
[----:B------:R-:W-:-:S04]  /*5ba0*/  LOP3.LUT R19, R19, 0x2, RZ, 0xfc, !PT ;  /* 0x0000000213137812 */ /* 0x000fc800078efcff */
[----:B------:R-:W-:-:S13]  /*5bb0*/  ISETP.NE.AND P0, PT, R19, 0x3, PT ;  /* 0x000000031300780c */ /* 0x000fda0003f05270 */
[----:B------:R-:W-:Y:S05]  /*5bc0*/  @!P0 BRA `(.L_x_120) ;  /* 0x0000000000048947 */ /* 0x000fea0003800000 */
[----:B------:R-:W-:Y:S01]  /*5bd0*/  BPT.TRAP 0x1 ;  /* 0x000000040000795c */ /* 0x000fe20000300000 */
.L_x_120:
[----:B------:R-:W0:Y:S01]  /*5be0*/  S2R R5, SR_CgaCtaId ;  /* 0x0000000000057919 */ /* 0x000e220000008800 */
[----:B------:R-:W-:Y:S02]  /*5bf0*/  MOV R2, 0x400 ;  /* 0x0000040000027802 */ /* 0x000fe40000000f00 */
[----:B------:R-:W-:Y:S02]  /*5c00*/  SHF.L.U32 R4, R0, 0x1f, RZ ;  /* 0x0000001f00047819 */ /* 0x000fe400000006ff */
[----:B0-----:R-:W-:-:S05]  /*5c10*/  LEA R2, R5, R2, 0x18 ;  /* 0x0000000205027211 */ /* 0x001fca00078ec0ff */
[----:B------:R-:W-:-:S04]  /*5c20*/  VIADD R2, R2, 0x90 ;  /* 0x0000009002027836 */ /* 0x000fc80000000000 */
[C---:B------:R-:W-:Y:S02]  /*5c30*/  IMAD R7, R3.reuse, 0x8, R2 ;  /* 0x0000000803077824 */ /* 0x040fe400078e0202 */
[----:B------:R-:W-:Y:S02]  /*5c40*/  VIADD R3, R3, 0x1 ;  /* 0x0000000103037836 */ /* 0x000fe40000000000 */
[----:B------:R-:W0:Y:S03]  /*5c50*/  SYNCS.PHASECHK.TRANS64.TRYWAIT P0, [R7+URZ], R4 ;  /* 0x00000004070075a7 */ /* 0x000e26000800017f */
[----:B------:R-:W-:-:S04]  /*5c60*/  ISETP.NE.AND P1, PT, R3, 0x12, PT ;  /* 0x000000120300780c */ /* 0x000fc80003f25270 */
[----:B------:R-:W-:Y:S02]  /*5c70*/  SEL R5, RZ, 0x1, P1 ;  /* 0x00000001ff057807 */ /* 0x000fe40000800000 */
[----:B------:R-:W-:Y:S02]  /*5c80*/  SEL R3, R3, RZ, P1 ;  /* 0x000000ff03037207 */ /* 0x000fe40000800000 */
[----:B------:R-:W-:-:S03]  /*5c90*/  LOP3.LUT R6, R0, R5, RZ, 0x3c, !PT ;  /* 0x0000000500067212 */ /* 0x000fc600078e3cff */
[----:B------:R-:W-:Y:S01]  /*5ca0*/  IMAD R8, R3, 0x8, R2 ;  /* 0x0000000803087824 */ /* 0x000fe200078e0202 */
[----:B------:R-:W-:Y:S01]  /*5cb0*/  SHF.L.U32 R5, R6, 0x1f, RZ ;  /* 0x0000001f06057819 */ /* 0x000fe200000006ff */
[----:B0-----:R-:W-:Y:S06]  /*5cc0*/  @!P0 BRA `(.L_x_121) ;  /* 0x0000000800d48947 */ /* 0x001fec0003800000 */
.L_x_146:
[----:B------:R-:W1:Y:S01]  /*5cd0*/  SYNCS.PHASECHK.TRANS64.TRYWAIT P0, [R8+URZ], R5 ;  /* 0x00000005080075a7 */ /* 0x000e62000800017f */
[----:B------:R-:W-:-:S05]  /*5ce0*/  VIADD R0, R3, 0x1 ;  /* 0x0000000103007836 */ /* 0x000fca0000000000 */
[----:B------:R-:W-:-:S04]  /*5cf0*/  ISETP.NE.AND P1, PT, R0, 0x12, PT ;  /* 0x000000120000780c */ /* 0x000fc80003f25270 */
[----:B------:R-:W-:Y:S02]  /*5d00*/  SEL R3, RZ, 0x1, P1 ;  /* 0x00000001ff037807 */ /* 0x000fe40000800000 */
[----:B0-----:R-:W-:Y:S02]  /*5d10*/  SEL R7, R0, RZ, P1 ;  /* 0x000000ff00077207 */ /* 0x001fe40000800000 */
[----:B------:R-:W-:-:S03]  /*5d20*/  LOP3.LUT R6, R6, R3, RZ, 0x3c, !PT ;  /* 0x0000000306067212 */ /* 0x000fc600078e3cff */
[----:B------:R-:W-:Y:S01]  /*5d30*/  IMAD R9, R7, 0x8, R2 ;  /* 0x0000000807097824 */ /* 0x000fe200078e0202 */
[----:B------:R-:W-:Y:S01]  /*5d40*/  SHF.L.U32 R4, R6, 0x1f, RZ ;  /* 0x0000001f06047819 */ /* 0x000fe200000006ff */
[----:B-1----:R-:W-:Y:S06]  /*5d50*/  @!P0 BRA `(.L_x_122) ;  /* 0x0000000800c48947 */ /* 0x002fec0003800000 */
.L_x_147:
[----:B------:R-:W1:Y:S01]  /*5d60*/  SYNCS.PHASECHK.TRANS64.TRYWAIT P0, [R9+URZ], R4 ;  /* 0x00000004090075a7 */ /* 0x000e62000800017f */
[----:B------:R-:W-:-:S05]  /*5d70*/  VIADD R0, R7, 0x1 ;  /* 0x0000000107007836 */ /* 0x000fca0000000000 */
[----:B------:R-:W-:-:S04]  /*5d80*/  ISETP.NE.AND P1, PT, R0, 0x12, PT ;  /* 0x000000120000780c */ /* 0x000fc80003f25270 */
[----:B------:R-:W-:Y:S02]  /*5d90*/  SEL R3, RZ, 0x1, P1 ;  /* 0x00000001ff037807 */ /* 0x000fe40000800000 */
[----:B------:R-:W-:Y:S02]  /*5da0*/  SEL R7, R0, RZ, P1 ;  /* 0x000000ff00077207 */ /* 0x000fe40000800000 */
[----:B------:R-:W-:-:S03]  /*5db0*/  LOP3.LUT R6, R6, R3, RZ, 0x3c, !PT ;  /* 0x0000000306067212 */ /* 0x000fc600078e3cff */
[----:B0-----:R-:W-:Y:S01]  /*5dc0*/  IMAD R8, R7, 0x8, R2 ;  /* 0x0000000807087824 */ /* 0x001fe200078e0202 */
[----:B------:R-:W-:Y:S01]  /*5dd0*/  SHF.L.U32 R5, R6, 0x1f, RZ ;  /* 0x0000001f06057819 */ /* 0x000fe200000006ff */
[----:B-1----:R-:W-:Y:S06]  /*5de0*/  @!P0 BRA `(.L_x_123) ;  /* 0x0000000800b48947 */ /* 0x002fec0003800000 */
.L_x_148:
        /* <DEDUP_REMOVED lines=9> */
.L_x_149:
        /* <DEDUP_REMOVED lines=9> */
.L_x_150:
        /* <DEDUP_REMOVED lines=9> */
.L_x_151:
        /* <DEDUP_REMOVED lines=9> */
.L_x_152:
        /* <DEDUP_REMOVED lines=9> */
.L_x_153:
        /* <DEDUP_REMOVED lines=9> */
.L_x_154:
        /* <DEDUP_REMOVED lines=9> */
.L_x_155:
        /* <DEDUP_REMOVED lines=9> */
.L_x_156:
        /* <DEDUP_REMOVED lines=9> */
.L_x_157:
        /* <DEDUP_REMOVED lines=9> */
.L_x_158:
        /* <DEDUP_REMOVED lines=9> */
.L_x_159:
        /* <DEDUP_REMOVED lines=9> */
.L_x_160:
[----:B------:R-:W1:Y:S01]  /*64b0*/  SYNCS.PHASECHK.TRANS64.TRYWAIT P0, [R8+URZ], R5 ;  /* 0x00000005080075a7 */ /* 0x000e62000800017f */
[----:B------:R-:W-:-:S05]  /*64c0*/  VIADD R0, R7, 0x1 ;  /* 0x0000000107007836 */ /* 0x000fca0000000000 */
[----:B------:R-:W-:-:S04]  /*64d0*/  ISETP.NE.AND P1, PT, R0, 0x12, PT ;  /* 0x000000120000780c */ /* 0x000fc80003f25270 */
[----:B------:R-:W-:Y:S02]  /*64e0*/  SEL R3, RZ, 0x1, P1 ;  /* 0x00000001ff037807 */ /* 0x000fe40000800000 */
[----:B------:R-:W-:Y:S02]  /*64f0*/  SEL R7, R0, RZ, P1 ;  /* 0x000000ff00077207 */ /* 0x000fe40000800000 */
[----:B0-----:R-:W-:-:S03]  /*6500*/  LOP3.LUT R9, R6, R3, RZ, 0x3c, !PT ;  /* 0x0000000306097212 */ /* 0x001fc600078e3cff */
[----:B------:R-:W-:Y:S01]  /*6510*/  IMAD R11, R7, 0x8, R2 ;  /* 0x00000008070b7824 */ /* 0x000fe200078e0202 */
[----:B------:R-:W-:Y:S01]  /*6520*/  SHF.L.U32 R6, R9, 0x1f, RZ ;  /* 0x0000001f09067819 */ /* 0x000fe200000006ff */
[----:B-1----:R-:W-:Y:S06]  /*6530*/  @!P0 BRA `(.L_x_136) ;  /* 0x0000000400e48947 */ /* 0x002fec0003800000 */
.L_x_161:
[----:B------:R-:W1:Y:S01]  /*6540*/  SYNCS.PHASECHK.TRANS64.TRYWAIT P0, [R11+URZ], R6 ;  /* 0x000000060b0075a7 */ /* 0x000e62000800017f */
[----:B------:R-:W-:-:S05]  /*6550*/  VIADD R0, R7, 0x1 ;  /* 0x0000000107007836 */ /* 0x000fca0000000000 */
[----:B------:R-:W-:-:S04]  /*6560*/  ISETP.NE.AND P1, PT, R0, 0x12, PT ;  /* 0x000000120000780c */ /* 0x000fc80003f25270 */
[----:B------:R-:W-:Y:S02]  /*6570*/  SEL R4, RZ, 0x1, P1 ;  /* 0x00000001ff047807 */ /* 0x000fe40000800000 */
[----:B------:R-:W-:Y:S02]  /*6580*/  SEL R3, R0, RZ, P1 ;  /* 0x000000ff00037207 */ /* 0x000fe40000800000 */
[----:B------:R-:W-:Y:S01]  /*6590*/  LOP3.LUT R0, R9, R4, RZ, 0x3c, !PT ;  /* 0x0000000409007212 */ /* 0x000fe200078e3cff */
[----:B-1----:R-:W-:Y:S06]  /*65a0*/  @!P0 BRA `(.L_x_137) ;  /* 0x0000000400dc8947 */ /* 0x002fec0003800000 */
.L_x_162:
[----:B------:R-:W-:Y:S01]  /*65b0*/  IMAD R3, R3, 0x8, R2 ;  /* 0x0000000803037824 */ /* 0x000fe200078e0202 */
[----:B------:R-:W-:-:S07]  /*65c0*/  SHF.L.U32 R0, R0, 0x1f, RZ ;  /* 0x0000001f00007819 */ /* 0x000fce00000006ff */
.L_x_138:
[----:B--2---:R2:W3:Y:S02]  /*65d0*/  SYNCS.PHASECHK.TRANS64.TRYWAIT P0, [R3+URZ], R0 ;  /* 0x00000000030075a7 */ /* 0x0044e4000800017f */
[----:B---3--:R-:W-:Y:S05]  /*65e0*/  @!P0 NANOSLEEP.SYNCS 0x989680 ;  /* 0x009896800000895d */ /* 0x008fea0003900000 */
[----:B------:R-:W3:Y:S02]  /*65f0*/  @!P0 SYNCS.PHASECHK.TRANS64 P0, [R3+URZ], R0 ;  /* 0x00000000030085a7 */ /* 0x000ee4000800007f */
[----:B---3--:R-:W-:Y:S05]  /*6600*/  @!P0 BRA `(.L_x_138) ;  /* 0xfffffffc00f08947 */ /* 0x008fea000383ffff */
.L_x_119:
[----:B------:R-:W-:Y:S05]  /*6610*/  BSYNC B0 ;  /* 0x0000000000007941 */ /* 0x000fea0003800000 */
.L_x_118:
[----:B------:R-:W-:Y:S05]  /*6620*/  EXIT ;  /* 0x000000000000794d */ /* 0x000fea0003800000 */
.L_x_22:
[----:B---3--:R3:W4:Y:S02]  /*6630*/  SYNCS.PHASECHK.TRANS64.TRYWAIT P1, [R3+URZ], R0 ;  /* 0x00000000030075a7 */ /* 0x008724000802017f */
[----:B----4-:R-:W-:Y:S05]  /*6640*/  @!P1 NANOSLEEP.SYNCS 0x989680 ;  /* 0x009896800000995d */ /* 0x010fea0003900000 */
[----:B------:R-:W4:Y:S02]  /*6650*/  @!P1 SYNCS.PHASECHK.TRANS64 P1, [R3+URZ], R0 ;  /* 0x00000000030095a7 */ /* 0x000f24000802007f */
[----:B----4-:R-:W-:Y:S05]  /*6660*/  @!P1 BRA `(.L_x_22) ;  /* 0xfffffffc00f09947 */ /* 0x010fea000383ffff */
[----:B------:R-:W-:Y:S05]  /*6670*/  BRA `(.L_x_21) ;  /* 0xffffffb000047947 */ /* 0x000fea000383ffff */
.L_x_27:
[----:B-1----:R1:W2:Y:S02]  /*6680*/  SYNCS.PHASECHK.TRANS64.TRYWAIT P1, [R5+URZ], R4 ;  /* 0x00000004050075a7 */ /* 0x0022a4000802017f */
[----:B--2---:R-:W-:Y:S05]  /*6690*/  @!P1 NANOSLEEP.SYNCS 0x989680 ;  /* 0x009896800000995d */ /* 0x004fea0003900000 */
[----:B------:R-:W2:Y:S02]  /*66a0*/  @!P1 SYNCS.PHASECHK.TRANS64 P1, [R5+URZ], R4 ;  /* 0x00000004050095a7 */ /* 0x000ea4000802007f */
[----:B--2---:R-:W-:Y:S05]  /*66b0*/  @!P1 BRA `(.L_x_27) ;  /* 0xfffffffc00f09947 */ /* 0x004fea000383ffff */
[----:B------:R-:W-:Y:S05]  /*66c0*/  BRA `(.L_x_26) ;  /* 0xffffffb000b47947 */ /* 0x000fea000383ffff */
.L_x_106:
[----:B------:R-:W-:Y:S01]  /*66d0*/  BSSY B1, `(.L_x_139) ;  /* 0x0000006000017945 */ /* 0x000fe20003800000 */
[----:B------:R-:W-:-:S07]  /*66e0*/  IMAD.MOV.U32 R15, RZ, RZ, -0x1 ;  /* 0xffffffffff0f7424 */ /* 0x000fce00078e00ff */
[----:B------:R-:W-:Y:S05]  /*66f0*/  WARPSYNC.COLLECTIVE R15, `(.L_x_140) ;  /* 0x000000000f0c7348 */ /* 0x000fea0003c00000 */
[----:B------:R-:W-:Y:S02]  /*6700*/  ELECT P6, UR62, PT ;  /* 0x00000000003e782f */ /* 0x000fe400038c0000 */
[----:B------:R-:W-:Y:S01]  /*6710*/  MOV R14, UR62 ;  /* 0x0000003e000e7c02 */ /* 0x000fe20008000f00 */
[----:B------:R-:W-:Y:S10]  /*6720*/  ENDCOLLECTIVE ;  /* 0x000000000000791b */ /* 0x000ff40003800000 */
.L_x_140:
[----:B------:R-:W-:Y:S05]  /*6730*/  BSYNC B1 ;  /* 0x0000000000017941 */ /* 0x000fea0003800000 */
.L_x_139:
[----:B------:R-:W-:Y:S05]  /*6740*/  BRA `(.L_x_141) ;  /* 0xffffffe800487947 */ /* 0x000fea000383ffff */
.L_x_109:
[----:B-1----:R1:W2:Y:S02]  /*6750*/  SYNCS.PHASECHK.TRANS64.TRYWAIT P0, [R22+URZ+0x90], R13 ;  /* 0x0000900d160075a7 */ /* 0x0022a4000800017f */
[----:B--2---:R-:W-:Y:S05]  /*6760*/  @!P0 NANOSLEEP.SYNCS 0x989680 ;  /* 0x009896800000895d */ /* 0x004fea0003900000 */
[----:B------:R-:W2:Y:S02]  /*6770*/  @!P0 SYNCS.PHASECHK.TRANS64 P0, [R22+URZ+0x90], R13 ;  /* 0x0000900d160085a7 */ /* 0x000ea4000800007f */
[----:B--2---:R-:W-:Y:S05]  /*6780*/  @!P0 BRA `(.L_x_109) ;  /* 0xfffffffc00f08947 */ /* 0x004fea000383ffff */
[----:B------:R-:W-:Y:S05]  /*6790*/  BRA `(.L_x_142) ;  /* 0xffffffe800887947 */ /* 0x000fea000383ffff */
.L_x_117:
[----:B------:R-:W-:Y:S01]  /*67a0*/  BSSY B0, `(.L_x_143) ;  /* 0x0000006000007945 */ /* 0x000fe20003800000 */
[----:B------:R-:W-:-:S07]  /*67b0*/  IMAD.MOV.U32 R15, RZ, RZ, -0x1 ;  /* 0xffffffffff0f7424 */ /* 0x000fce00078e00ff */
[----:B------:R-:W-:Y:S05]  /*67c0*/  WARPSYNC.COLLECTIVE R15, `(.L_x_144) ;  /* 0x000000000f0c7348 */ /* 0x000fea0003c00000 */
[----:B------:R-:W-:Y:S02]  /*67d0*/  ELECT P6, UR62, PT ;  /* 0x00000000003e782f */ /* 0x000fe400038c0000 */
[----:B------:R-:W-:Y:S01]  /*67e0*/  MOV R14, UR62 ;  /* 0x0000003e000e7c02 */ /* 0x000fe20008000f00 */
[----:B------:R-:W-:Y:S10]  /*67f0*/  ENDCOLLECTIVE ;  /* 0x000000000000791b */ /* 0x000ff40003800000 */
.L_x_144:
[----:B------:R-:W-:Y:S05]  /*6800*/  BSYNC B0 ;  /* 0x0000000000007941 */ /* 0x000fea0003800000 */
.L_x_143:
[----:B------:R-:W-:Y:S05]  /*6810*/  BRA `(.L_x_145) ;  /* 0xfffffff000d87947 */ /* 0x000fea000383ffff */
.L_x_121:
[----:B0-----:R0:W1:Y:S02]  /*6820*/  SYNCS.PHASECHK.TRANS64.TRYWAIT P0, [R7+URZ], R4 ;  /* 0x00000004070075a7 */ /* 0x001064000800017f */
[----:B-1----:R-:W-:Y:S05]  /*6830*/  @!P0 NANOSLEEP.SYNCS 0x989680 ;  /* 0x009896800000895d */ /* 0x002fea0003900000 */
[----:B------:R-:W1:Y:S02]  /*6840*/  @!P0 SYNCS.PHASECHK.TRANS64 P0, [R7+URZ], R4 ;  /* 0x00000004070085a7 */ /* 0x000e64000800007f */
[----:B-1----:R-:W-:Y:S05]  /*6850*/  @!P0 BRA `(.L_x_121) ;  /* 0xfffffffc00f08947 */ /* 0x002fea000383ffff */
[----:B------:R-:W-:Y:S05]  /*6860*/  BRA `(.L_x_146) ;  /* 0xfffffff400187947 */ /* 0x000fea000383ffff */
.L_x_122:
[----:B0-----:R0:W1:Y:S02]  /*6870*/  SYNCS.PHASECHK.TRANS64.TRYWAIT P0, [R8+URZ], R5 ;  /* 0x00000005080075a7 */ /* 0x001064000800017f */
[----:B-1----:R-:W-:Y:S05]  /*6880*/  @!P0 NANOSLEEP.SYNCS 0x989680 ;  /* 0x009896800000895d */ /* 0x002fea0003900000 */
[----:B------:R-:W1:Y:S02]  /*6890*/  @!P0 SYNCS.PHASECHK.TRANS64 P0, [R8+URZ], R5 ;  /* 0x00000005080085a7 */ /* 0x000e64000800007f */
[----:B-1----:R-:W-:Y:S05]  /*68a0*/  @!P0 BRA `(.L_x_122) ;  /* 0xfffffffc00f08947 */ /* 0x002fea000383ffff */
[----:B------:R-:W-:Y:S05]  /*68b0*/  BRA `(.L_x_147) ;  /* 0xfffffff400287947 */ /* 0x000fea000383ffff */
.L_x_123:
[----:B0-----:R0:W1:Y:S02]  /*68c0*/  SYNCS.PHASECHK.TRANS64.TRYWAIT P0, [R9+URZ], R4 ;  /* 0x00000004090075a7 */ /* 0x001064000800017f */
[----:B-1----:R-:W-:Y:S05]  /*68d0*/  @!P0 NANOSLEEP.SYNCS 0x989680 ;  /* 0x009896800000895d */ /* 0x002fea0003900000 */
[----:B------:R-:W1:Y:S02]  /*68e0*/  @!P0 SYNCS.PHASECHK.TRANS64 P0, [R9+URZ], R4 ;  /* 0x00000004090085a7 */ /* 0x000e64000800007f */
[----:B-1----:R-:W-:Y:S05]  /*68f0*/  @!P0 BRA `(.L_x_123) ;  /* 0xfffffffc00f08947 */ /* 0x002fea000383ffff */
[----:B------:R-:W-:Y:S05]  /*6900*/  BRA `(.L_x_148) ;  /* 0xfffffff400387947 */ /* 0x000fea000383ffff */
.L_x_124:
[----:B0-----:R0:W1:Y:S02]  /*6910*/  SYNCS.PHASECHK.TRANS64.TRYWAIT P0, [R8+URZ], R5 ;  /* 0x00000005080075a7 */ /* 0x001064000800017f */
[----:B-1----:R-:W-:Y:S05]  /*6920*/  @!P0 NANOSLEEP.SYNCS 0x989680 ;  /* 0x009896800000895d */ /* 0x002fea0003900000 */
[----:B------:R-:W1:Y:S02]  /*6930*/  @!P0 SYNCS.PHASECHK.TRANS64 P0, [R8+URZ], R5 ;  /* 0x00000005080085a7 */ /* 0x000e64000800007f */
[----:B-1----:R-:W-:Y:S05]  /*6940*/  @!P0 BRA `(.L_x_124) ;  /* 0xfffffffc00f08947 */ /* 0x002fea000383ffff */
[----:B------:R-:W-:Y:S05]  /*6950*/  BRA `(.L_x_149) ;  /* 0xfffffff400487947 */ /* 0x000fea000383ffff */
.L_x_125:
[----:B0-----:R0:W1:Y:S02]  /*6960*/  SYNCS.PHASECHK.TRANS64.TRYWAIT P0, [R9+URZ], R4 ;  /* 0x00000004090075a7 */ /* 0x001064000800017f */
[----:B-1----:R-:W-:Y:S05]  /*6970*/  @!P0 NANOSLEEP.SYNCS 0x989680 ;  /* 0x009896800000895d */ /* 0x002fea0003900000 */
[----:B------:R-:W1:Y:S02]  /*6980*/  @!P0 SYNCS.PHASECHK.TRANS64 P0, [R9+URZ], R4 ;  /* 0x00000004090085a7 */ /* 0x000e64000800007f */
[----:B-1----:R-:W-:Y:S05]  /*6990*/  @!P0 BRA `(.L_x_125) ;  /* 0xfffffffc00f08947 */ /* 0x002fea000383ffff */
[----:B------:R-:W-:Y:S05]  /*69a0*/  BRA `(.L_x_150) ;  /* 0xfffffff400587947 */ /* 0x000fea000383ffff */
.L_x_126:
[----:B0-----:R0:W1:Y:S02]  /*69b0*/  SYNCS.PHASECHK.TRANS64.TRYWAIT P0, [R8+URZ], R5 ;  /* 0x00000005080075a7 */ /* 0x001064000800017f */
[----:B-1----:R-:W-:Y:S05]  /*69c0*/  @!P0 NANOSLEEP.SYNCS 0x989680 ;  /* 0x009896800000895d */ /* 0x002fea0003900000 */
[----:B------:R-:W1:Y:S02]  /*69d0*/  @!P0 SYNCS.PHASECHK.TRANS64 P0, [R8+URZ], R5 ;  /* 0x00000005080085a7 */ /* 0x000e64000800007f */
[----:B-1----:R-:W-:Y:S05]  /*69e0*/  @!P0 BRA `(.L_x_126) ;  /* 0xfffffffc00f08947 */ /* 0x002fea000383ffff */
[----:B------:R-:W-:Y:S05]  /*69f0*/  BRA `(.L_x_151) ;  /* 0xfffffff400687947 */ /* 0x000fea000383ffff */
.L_x_127:
[----:B0-----:R0:W1:Y:S02]  /*6a00*/  SYNCS.PHASECHK.TRANS64.TRYWAIT P0, [R9+URZ], R4 ;  /* 0x00000004090075a7 */ /* 0x001064000800017f */
[----:B-1----:R-:W-:Y:S05]  /*6a10*/  @!P0 NANOSLEEP.SYNCS 0x989680 ;  /* 0x009896800000895d */ /* 0x002fea0003900000 */
[----:B------:R-:W1:Y:S02]  /*6a20*/  @!P0 SYNCS.PHASECHK.TRANS64 P0, [R9+URZ], R4 ;  /* 0x00000004090085a7 */ /* 0x000e64000800007f */
[----:B-1----:R-:W-:Y:S05]  /*6a30*/  @!P0 BRA `(.L_x_127) ;  /* 0xfffffffc00f08947 */ /* 0x002fea000383ffff */
[----:B------:R-:W-:Y:S05]  /*6a40*/  BRA `(.L_x_152) ;  /* 0xfffffff400787947 */ /* 0x000fea000383ffff */
.L_x_128:
[----:B0-----:R0:W1:Y:S02]  /*6a50*/  SYNCS.PHASECHK.TRANS64.TRYWAIT P0, [R8+URZ], R5 ;  /* 0x00000005080075a7 */ /* 0x001064000800017f */
[----:B-1----:R-:W-:Y:S05]  /*6a60*/  @!P0 NANOSLEEP.SYNCS 0x989680 ;  /* 0x009896800000895d */ /* 0x002fea0003900000 */
[----:B------:R-:W1:Y:S02]  /*6a70*/  @!P0 SYNCS.PHASECHK.TRANS64 P0, [R8+URZ], R5 ;  /* 0x00000005080085a7 */ /* 0x000e64000800007f */
[----:B-1----:R-:W-:Y:S05]  /*6a80*/  @!P0 BRA `(.L_x_128) ;  /* 0xfffffffc00f08947 */ /* 0x002fea000383ffff */
[----:B------:R-:W-:Y:S05]  /*6a90*/  BRA `(.L_x_153) ;  /* 0xfffffff400887947 */ /* 0x000fea000383ffff */
.L_x_129:
[----:B0-----:R0:W1:Y:S02]  /*6aa0*/  SYNCS.PHASECHK.TRANS64.TRYWAIT P0, [R9+URZ], R4 ;  /* 0x00000004090075a7 */ /* 0x001064000800017f */
[----:B-1----:R-:W-:Y:S05]  /*6ab0*/  @!P0 NANOSLEEP.SYNCS 0x989680 ;  /* 0x009896800000895d */ /* 0x002fea0003900000 */
[----:B------:R-:W1:Y:S02]  /*6ac0*/  @!P0 SYNCS.PHASECHK.TRANS64 P0, [R9+URZ], R4 ;  /* 0x00000004090085a7 */ /* 0x000e64000800007f */
[----:B-1----:R-:W-:Y:S05]  /*6ad0*/  @!P0 BRA `(.L_x_129) ;  /* 0xfffffffc00f08947 */ /* 0x002fea000383ffff */
[----:B------:R-:W-:Y:S05]  /*6ae0*/  BRA `(.L_x_154) ;  /* 0xfffffff400987947 */ /* 0x000fea000383ffff */
.L_x_130:
[----:B0-----:R0:W1:Y:S02]  /*6af0*/  SYNCS.PHASECHK.TRANS64.TRYWAIT P0, [R8+URZ], R5 ;  /* 0x00000005080075a7 */ /* 0x001064000800017f */
[----:B-1----:R-:W-:Y:S05]  /*6b00*/  @!P0 NANOSLEEP.SYNCS 0x989680 ;  /* 0x009896800000895d */ /* 0x002fea0003900000 */
[----:B------:R-:W1:Y:S02]  /*6b10*/  @!P0 SYNCS.PHASECHK.TRANS64 P0, [R8+URZ], R5 ;  /* 0x00000005080085a7 */ /* 0x000e64000800007f */
[----:B-1----:R-:W-:Y:S05]  /*6b20*/  @!P0 BRA `(.L_x_130) ;  /* 0xfffffffc00f08947 */ /* 0x002fea000383ffff */
[----:B------:R-:W-:Y:S05]  /*6b30*/  BRA `(.L_x_155) ;  /* 0xfffffff400a87947 */ /* 0x000fea000383ffff */
.L_x_131:
[----:B0-----:R0:W1:Y:S02]  /*6b40*/  SYNCS.PHASECHK.TRANS64.TRYWAIT P0, [R9+URZ], R4 ;  /* 0x00000004090075a7 */ /* 0x001064000800017f */
[----:B-1----:R-:W-:Y:S05]  /*6b50*/  @!P0 NANOSLEEP.SYNCS 0x989680 ;  /* 0x009896800000895d */ /* 0x002fea0003900000 */
[----:B------:R-:W1:Y:S02]  /*6b60*/  @!P0 SYNCS.PHASECHK.TRANS64 P0, [R9+URZ], R4 ;  /* 0x00000004090085a7 */ /* 0x000e64000800007f */
[----:B-1----:R-:W-:Y:S05]  /*6b70*/  @!P0 BRA `(.L_x_131) ;  /* 0xfffffffc00f08947 */ /* 0x002fea000383ffff */
[----:B------:R-:W-:Y:S05]  /*6b80*/  BRA `(.L_x_156) ;  /* 0xfffffff400b87947 */ /* 0x000fea000383ffff */
.L_x_132:
[----:B0-----:R0:W1:Y:S02]  /*6b90*/  SYNCS.PHASECHK.TRANS64.TRYWAIT P0, [R8+URZ], R5 ;  /* 0x00000005080075a7 */ /* 0x001064000800017f */
[----:B-1----:R-:W-:Y:S05]  /*6ba0*/  @!P0 NANOSLEEP.SYNCS 0x989680 ;  /* 0x009896800000895d */ /* 0x002fea0003900000 */
[----:B------:R-:W1:Y:S02]  /*6bb0*/  @!P0 SYNCS.PHASECHK.TRANS64 P0, [R8+URZ], R5 ;  /* 0x00000005080085a7 */ /* 0x000e64000800007f */
[----:B-1----:R-:W-:Y:S05]  /*6bc0*/  @!P0 BRA `(.L_x_132) ;  /* 0xfffffffc00f08947 */ /* 0x002fea000383ffff */
[----:B------:R-:W-:Y:S05]  /*6bd0*/  BRA `(.L_x_157) ;  /* 0xfffffff400c87947 */ /* 0x000fea000383ffff */
.L_x_133:
[----:B0-----:R0:W1:Y:S02]  /*6be0*/  SYNCS.PHASECHK.TRANS64.TRYWAIT P0, [R9+URZ], R4 ;  /* 0x00000004090075a7 */ /* 0x001064000800017f */
[----:B-1----:R-:W-:Y:S05]  /*6bf0*/  @!P0 NANOSLEEP.SYNCS 0x989680 ;  /* 0x009896800000895d */ /* 0x002fea0003900000 */
[----:B------:R-:W1:Y:S02]  /*6c00*/  @!P0 SYNCS.PHASECHK.TRANS64 P0, [R9+URZ], R4 ;  /* 0x00000004090085a7 */ /* 0x000e64000800007f */
[----:B-1----:R-:W-:Y:S05]  /*6c10*/  @!P0 BRA `(.L_x_133) ;  /* 0xfffffffc00f08947 */ /* 0x002fea000383ffff */
[----:B------:R-:W-:Y:S05]  /*6c20*/  BRA `(.L_x_158) ;  /* 0xfffffff400d87947 */ /* 0x000fea000383ffff */
.L_x_134:
[----:B0-----:R0:W1:Y:S02]  /*6c30*/  SYNCS.PHASECHK.TRANS64.TRYWAIT P0, [R8+URZ], R5 ;  /* 0x00000005080075a7 */ /* 0x001064000800017f */
[----:B-1----:R-:W-:Y:S05]  /*6c40*/  @!P0 NANOSLEEP.SYNCS 0x989680 ;  /* 0x009896800000895d */ /* 0x002fea0003900000 */
[----:B------:R-:W1:Y:S02]  /*6c50*/  @!P0 SYNCS.PHASECHK.TRANS64 P0, [R8+URZ], R5 ;  /* 0x00000005080085a7 */ /* 0x000e64000800007f */
[----:B-1----:R-:W-:Y:S05]  /*6c60*/  @!P0 BRA `(.L_x_134) ;  /* 0xfffffffc00f08947 */ /* 0x002fea000383ffff */
[----:B------:R-:W-:Y:S05]  /*6c70*/  BRA `(.L_x_159) ;  /* 0xfffffff400e87947 */ /* 0x000fea000383ffff */
.L_x_135:
[----:B0-----:R0:W1:Y:S02]  /*6c80*/  SYNCS.PHASECHK.TRANS64.TRYWAIT P0, [R9+URZ], R4 ;  /* 0x00000004090075a7 */ /* 0x001064000800017f */
[----:B-1----:R-:W-:Y:S05]  /*6c90*/  @!P0 NANOSLEEP.SYNCS 0x989680 ;  /* 0x009896800000895d */ /* 0x002fea0003900000 */
[----:B------:R-:W1:Y:S02]  /*6ca0*/  @!P0 SYNCS.PHASECHK.TRANS64 P0, [R9+URZ], R4 ;  /* 0x00000004090085a7 */ /* 0x000e64000800007f */
[----:B-1----:R-:W-:Y:S05]  /*6cb0*/  @!P0 BRA `(.L_x_135) ;  /* 0xfffffffc00f08947 */ /* 0x002fea000383ffff */
[----:B------:R-:W-:Y:S05]  /*6cc0*/  BRA `(.L_x_160) ;  /* 0xfffffff400f87947 */ /* 0x000fea000383ffff */
.L_x_136:
[----:B0-----:R0:W1:Y:S02]  /*6cd0*/  SYNCS.PHASECHK.TRANS64.TRYWAIT P0, [R8+URZ], R5 ;  /* 0x00000005080075a7 */ /* 0x001064000800017f */
[----:B-1----:R-:W-:Y:S05]  /*6ce0*/  @!P0 NANOSLEEP.SYNCS 0x989680 ;  /* 0x009896800000895d */ /* 0x002fea0003900000 */
[----:B------:R-:W1:Y:S02]  /*6cf0*/  @!P0 SYNCS.PHASECHK.TRANS64 P0, [R8+URZ], R5 ;  /* 0x00000005080085a7 */ /* 0x000e64000800007f */
[----:B-1----:R-:W-:Y:S05]  /*6d00*/  @!P0 BRA `(.L_x_136) ;  /* 0xfffffffc00f08947 */ /* 0x002fea000383ffff */
[----:B------:R-:W-:Y:S05]  /*6d10*/  BRA `(.L_x_161) ;  /* 0xfffffff800087947 */ /* 0x000fea000383ffff */
.L_x_137:
[----:B-1----:R1:W2:Y:S02]  /*6d20*/  SYNCS.PHASECHK.TRANS64.TRYWAIT P0, [R11+URZ], R6 ;  /* 0x000000060b0075a7 */ /* 0x0022a4000800017f */
[----:B--2---:R-:W-:Y:S05]  /*6d30*/  @!P0 NANOSLEEP.SYNCS 0x989680 ;  /* 0x009896800000895d */ /* 0x004fea0003900000 */
[----:B------:R-:W2:Y:S02]  /*6d40*/  @!P0 SYNCS.PHASECHK.TRANS64 P0, [R11+URZ], R6 ;  /* 0x000000060b0085a7 */ /* 0x000ea4000800007f */
[----:B--2---:R-:W-:Y:S05]  /*6d50*/  @!P0 BRA `(.L_x_137) ;  /* 0xfffffffc00f08947 */ /* 0x004fea000383ffff */
[----:B------:R-:W-:Y:S05]  /*6d60*/  BRA `(.L_x_162) ;  /* 0xfffffff800107947 */ /* 0x000fea000383ffff */
.L_x_163:
[----:B------:R-:W-:-:S00]  /*6d70*/  BRA `(.L_x_163) ;  /* 0xfffffffc00fc7947 */ /* 0x000fc0000383ffff */
[----:B------:R-:W-:-:S00]  /*6d80*/  NOP ;  /* 0x0000000000007918 */ /* 0x000fc00000000000 */
[----:B------:R-:W-:-:S00]  /*6d90*/  NOP ;  /* 0x0000000000007918 */ /* 0x000fc00000000000 */
[----:B------:R-:W-:-:S00]  /*6da0*/  NOP ;  /* 0x0000000000007918 */ /* 0x000fc00000000000 */
[----:B------:R-:W-:-:S00]  /*6db0*/  NOP ;  /* 0x0000000000007918 */ /* 0x000fc00000000000 */
[----:B------:R-:W-:-:S00]  /*6dc0*/  NOP ;  /* 0x0000000000007918 */ /* 0x000fc00000000000 */
[----:B------:R-:W-:-:S00]  /*6dd0*/  NOP ;  /* 0x0000000000007918 */ /* 0x000fc00000000000 */
[----:B------:R-:W-:-:S00]  /*6de0*/  NOP ;  /* 0x0000000000007918 */ /* 0x000fc00000000000 */
[----:B------:R-:W-:-:S00]  /*6df0*/  NOP ;  /* 0x0000000000007918 */ /* 0x000fc00000000000 */
.L_x_164:


//--------------------- .nv.global.init           --------------------------
	.section	.nv.global.init,"aw",@progbits
.nv.global.init:
	.type		$str$22,@object
	.size		$str$22,($str$23 - $str$22)
$str$22:
        /*0000*/ 	.byte	0x6b, 0x5f, 0x74, 0x69, 0x6c, 0x65, 0x5f, 0x63, 0x6f, 0x75, 0x6e, 0x74, 0x20, 0x3e, 0x3d, 0x20
        /*0010*/ 	.byte	0x31, 0x00
	.type		$str$23,@object
	.size		$str$23,(__unnamed_1 - $str$23)
$str$23:
        /*0012*/ 	.byte	0x2f, 0x74, 0x6d, 0x70, 0x2f, 0x63, 0x75, 0x74, 0x6c, 0x61, 0x73, 0x73, 0x5f, 0x73, 0x77, 0x65
        /*0022*/ 	.byte	0x65, 0x70, 0x5f, 0x73, 0x72, 0x63, 0x2f, 0x69, 0x6e, 0x63, 0x6c, 0x75, 0x64, 0x65, 0x2f, 0x63
        /*0032*/ 	.byte	0x75, 0x74, 0x6c, 0x61, 0x73, 0x73, 0x2f, 0x67, 0x65, 0x6d, 0x6d, 0x2f, 0x63, 0x6f, 0x6c, 0x6c
        /*0042*/ 	.byte	0x65, 0x63, 0x74, 0x69, 0x76, 0x65, 0x2f, 0x73, 0x6d, 0x39, 0x30, 0x5f, 0x6d, 0x6d, 0x61, 0x5f
        /*0052*/ 	.byte	0x74, 0x6d, 0x61, 0x5f, 0x67, 0x6d, 0x6d, 0x61, 0x5f, 0x73, 0x73, 0x5f, 0x77, 0x61, 0x72, 0x70
        /*0062*/ 	.byte	0x73, 0x70, 0x65, 0x63, 0x69, 0x61, 0x6c, 0x69, 0x7a, 0x65, 0x64, 0x2e, 0x68, 0x70, 0x70, 0x00
	.type		__unnamed_1,@object
	.size		__unnamed_1,(.L_0 - __unnamed_1)
__unnamed_1:
        /*0072*/ 	.byte	0x76, 0x6f, 0x69, 0x64, 0x20, 0x63, 0x75, 0x74, 0x6c, 0x61, 0x73, 0x73, 0x3a, 0x3a, 0x67, 0x65
        /* <DEDUP_REMOVED lines=180> */
        /*0bc2*/ 	.byte	0x79, 0x5d, 0x00
.L_0:


//--------------------- .nv.shared._ZN7cutlass13device_kernelINS_4gemm6kernel13GemmUniversalIN4cute5tupleIJiiiiEEENS1_10collective13CollectiveMmaINS1_34MainloopSm90TmaGmmaWarpSpecializedILi18ENS5_IJNS4_1CILi1EEENSA_ILi8EEESB_EEENS1_35KernelTmaWarpSpecializedCooperativeEEENS5_IJNSA_ILi128EEENSA_ILi64EEENSA_ILi32EEEEEENS_6half_tENS5_IJlSB_lEEESK_SL_NS4_8TiledMMAINS4_8MMA_AtomIJNS4_4SM904GMMA25MMA_64x64x16_F32F16F16_SSILNSP_5MajorE0ELSR_0ELNSP_7ScaleInE1ELSS_1EEEEEENS4_6LayoutINS5_IJNSA_ILi2EEESB_SB_EEENS5_IJSB_NSA_ILi0EEESY_EEEEENS5_IJNS4_10UnderscoreES11_S11_EEEEENS4_23SM90_TMA_LOAD_MULTICASTENS4_14ComposedLayoutINS4_7SwizzleILi2ELi4ELi3EEENS4_18smem_ptr_flag_bitsILi16EEENSV_INS5_IJSC_SI_EEENS5_IJSI_SB_EEEEEEEvNS4_8identityENS4_13SM90_TMA_LOADES1D_vS1E_EENS_8epilogue10collective6detail29Sm90TmaWarpSpecializedAdapterINS1I_15DefaultEpilogueISK_SL_SL_NS1H_6thread17LinearCombinationISK_Li1EffLNS1M_9ScaleType4KindE0ELNS_15FloatRoundStyleE2ESK_EENS1_15EpilogueDefaultEEEEEvvEEEEvNT_6ParamsE --------------------------
	.section	.nv.shared._ZN7cutlass13device_kernelINS_4gemm6kernel13GemmUniversalIN4cute5tupleIJiiiiEEENS1_10collective13CollectiveMmaINS1_34MainloopSm90TmaGmmaWarpSpecializedILi18ENS5_IJNS4_1CILi1EEENSA_ILi8EEESB_EEENS1_35KernelTmaWarpSpecializedCooperativeEEENS5_IJNSA_ILi128EEENSA_ILi64EEENSA_ILi32EEEEEENS_6half_tENS5_IJlSB_lEEESK_SL_NS4_8TiledMMAINS4_8MMA_AtomIJNS4_4SM904GMMA25MMA_64x64x16_F32F16F16_SSILNSP_5MajorE0ELSR_0ELNSP_7ScaleInE1ELSS_1EEEEEENS4_6LayoutINS5_IJNSA_ILi2EEESB_SB_EEENS5_IJSB_NSA_ILi0EEESY_EEEEENS5_IJNS4_10UnderscoreES11_S11_EEEEENS4_23SM90_TMA_LOAD_MULTICASTENS4_14ComposedLayoutINS4_7SwizzleILi2ELi4ELi3EEENS4_18smem_ptr_flag_bitsILi16EEENSV_INS5_IJSC_SI_EEENS5_IJSI_SB_EEEEEEEvNS4_8identityENS4_13SM90_TMA_LOADES1D_vS1E_EENS_8epilogue10collective6detail29Sm90TmaWarpSpecializedAdapterINS1I_15DefaultEpilogueISK_SL_SL_NS1H_6thread17LinearCombinationISK_Li1EffLNS1M_9ScaleType4KindE0ELNS_15FloatRoundStyleE2ESK_EENS1_15EpilogueDefaultEEEEEvvEEEEvNT_6ParamsE,"aw",@nobits
	.sectionflags	@""
	.align	16
	.zero		1024


//--------------------- .nv.shared.reserved.0     --------------------------
	.section	.nv.shared.reserved.0,"aw",@nobits
	.weak		__nv_reservedSMEM_offset_0_alias
	.size		__nv_reservedSMEM_offset_0_alias, 0, 0
	.other		__nv_reservedSMEM_offset_0_alias,@"STO_CUDA_RESERVED_SHARED STV_DEFAULT"
__nv_reservedSMEM_offset_0_alias:
	.zero		0


//--------------------- .nv.global                --------------------------
	.section	.nv.global,"aw",@nobits
.nv.global:
	.type		_ZN40_INTERNAL_2c11120b_4_k_cu_23b52795_279304cute1_E,@object
	.size		_ZN40_INTERNAL_2c11120b_4_k_cu_23b52795_279304cute1_E,(_ZN40_INTERNAL_2c11120b_4_k_cu_23b52795_279304cuda3std3__45__cpo6cbeginE - _ZN40_INTERNAL_2c11120b_4_k_cu_23b52795_279304cute1_E)
_ZN40_INTERNAL_2c11120b_4_k_cu_23b52795_279304cute1_E:
	.zero		1
	.type		_ZN40_INTERNAL_2c11120b_4_k_cu_23b52795_279304cuda3std3__45__cpo6cbeginE,@object
	.size		_ZN40_INTERNAL_2c11120b_4_k_cu_23b52795_279304cuda3std3__45__cpo6cbeginE,(_ZN40_INTERNAL_2c11120b_4_k_cu_23b52795_279304cuda3std3__48in_placeE - _ZN40_INTERNAL_2c11120b_4_k_cu_23b52795_279304cuda3std3__45__cpo6cbeginE)
_ZN40_INTERNAL_2c11120b_4_k_cu_23b52795_279304cuda3std3__45__cpo6cbeginE:
	.zero		1
	.type		_ZN40_INTERNAL_2c11120b_4_k_cu_23b52795_279304cuda3std3__48in_placeE,@object
	.size		_ZN40_INTERNAL_2c11120b_4_k_cu_23b52795_279304cuda3std3__48in_placeE,(_ZN40_INTERNAL_2c11120b_4_k_cu_23b52795_279304cuda3std6ranges3__45__cpo9iter_moveE - _ZN40_INTERNAL_2c11120b_4_k_cu_23b52795_279304cuda3std3__48in_placeE)
_ZN40_INTERNAL_2c11120b_4_k_cu_23b52795_279304cuda3std3__48in_placeE:
	.zero		1
	.type		_ZN40_INTERNAL_2c11120b_4_k_cu_23b52795_279304cuda3std6ranges3__45__cpo9iter_moveE,@object
	.size		_ZN40_INTERNAL_2c11120b_4_k_cu_23b52795_279304cuda3std6ranges3__45__cpo9iter_moveE,(_ZN40_INTERNAL_2c11120b_4_k_cu_23b52795_279304cuda3std3__45__cpo5beginE - _ZN40_INTERNAL_2c11120b_4_k_cu_23b52795_279304cuda3std6ranges3__45__cpo9iter_moveE)
_ZN40_INTERNAL_2c11120b_4_k_cu_23b52795_279304cuda3std6ranges3__45__cpo9iter_moveE:
	.zero		1
	.type		_ZN40_INTERNAL_2c11120b_4_k_cu_23b52795_279304cuda3std3__45__cpo5beginE,@object
	.size		_ZN40_INTERNAL_2c11120b_4_k_cu_23b52795_279304cuda3std3__45__cpo5beginE,(_ZN40_INTERNAL_2c11120b_4_k_cu_23b52795_279304cuda3std3__442_GLOBAL__N__2c11120b_4_k_cu_23b52795_279306ignoreE - _ZN40_INTERNAL_2c11120b_4_k_cu_23b52795_279304cuda3std3__45__cpo5beginE)
_ZN40_INTERNAL_2c11120b_4_k_cu_23b52795_279304cuda3std3__45__cpo5beginE:
	.zero		1
	.type		_ZN40_INTERNAL_2c11120b_4_k_cu_23b52795_279304cuda3std3__442_GLOBAL__N__2c11120b_4_k_cu_23b52795_279306ignoreE,@object
	.size		_ZN40_INTERNAL_2c11120b_4_k_cu_23b52795_279304cuda3std3__442_GLOBAL__N__2c11120b_4_k_cu_23b52795_279306ignoreE,(_ZN40_INTERNAL_2c11120b_4_k_cu_23b52795_279304cute7productE - _ZN40_INTERNAL_2c11120b_4_k_cu_23b52795_279304cuda3std3__442_GLOBAL__N__2c11120b_4_k_cu_23b52795_279306ignoreE)
_ZN40_INTERNAL_2c11120b_4_k_cu_23b52795_279304cuda3std3__442_GLOBAL__N__2c11120b_4_k_cu_23b52795_279306ignoreE:
	.zero		1
	.type		_ZN40_INTERNAL_2c11120b_4_k_cu_23b52795_279304cute7productE,@object
	.size		_ZN40_INTERNAL_2c11120b_4_k_cu_23b52795_279304cute7productE,(_ZN40_INTERNAL_2c11120b_4_k_cu_23b52795_279304cuda3std3__45__cpo3endE - _ZN40_INTERNAL_2c11120b_4_k_cu_23b52795_279304cute7productE)
_ZN40_INTERNAL_2c11120b_4_k_cu_23b52795_279304cute7productE:
	.zero		1
	.type		_ZN40_INTERNAL_2c11120b_4_k_cu_23b52795_279304cuda3std3__45__cpo3endE,@object
	.size		_ZN40_INTERNAL_2c11120b_4_k_cu_23b52795_279304cuda3std3__45__cpo3endE,(_ZN40_INTERNAL_2c11120b_4_k_cu_23b52795_279304cuda3std3__419piecewise_constructE - _ZN40_INTERNAL_2c11120b_4_k_cu_23b52795_279304cuda3std3__45__cpo3endE)
_ZN40_INTERNAL_2c11120b_4_k_cu_23b52795_279304cuda3std3__45__cpo3endE:
	.zero		1
	.type		_ZN40_INTERNAL_2c11120b_4_k_cu_23b52795_279304cuda3std3__419piecewise_constructE,@object
	.size		_ZN40_INTERNAL_2c11120b_4_k_cu_23b52795_279304cuda3std3__419piecewise_constructE,(_ZN40_INTERNAL_2c11120b_4_k_cu_23b52795_279304cuda3std3__45__cpo4cendE - _ZN40_INTERNAL_2c11120b_4_k_cu_23b52795_279304cuda3std3__419piecewise_constructE)
_ZN40_INTERNAL_2c11120b_4_k_cu_23b52795_279304cuda3std3__419piecewise_constructE:
	.zero		1
	.type		_ZN40_INTERNAL_2c11120b_4_k_cu_23b52795_279304cuda3std3__45__cpo4cendE,@object
	.size		_ZN40_INTERNAL_2c11120b_4_k_cu_23b52795_279304cuda3std3__45__cpo4cendE,(_ZN40_INTERNAL_2c11120b_4_k_cu_23b52795_279304cuda3std6ranges3__45__cpo4swapE - _ZN40_INTERNAL_2c11120b_4_k_cu_23b52795_279304cuda3std3__45__cpo4cendE)
_ZN40_INTERNAL_2c11120b_4_k_cu_23b52795_279304cuda3std3__45__cpo4cendE:
	.zero		1
	.type		_ZN40_INTERNAL_2c11120b_4_k_cu_23b52795_279304cuda3std6ranges3__45__cpo4swapE,@object
	.size		_ZN40_INTERNAL_2c11120b_4_k_cu_23b52795_279304cuda3std6ranges3__45__cpo4swapE,(.L_8 - _ZN40_INTERNAL_2c11120b_4_k_cu_23b52795_279304cuda3std6ranges3__45__cpo4swapE)
_ZN40_INTERNAL_2c11120b_4_k_cu_23b52795_279304cuda3std6ranges3__45__cpo4swapE:
	.zero		1
.L_8:


//--------------------- .nv.constant0._ZN7cutlass13device_kernelINS_4gemm6kernel13GemmUniversalIN4cute5tupleIJiiiiEEENS1_10collective13CollectiveMmaINS1_34MainloopSm90TmaGmmaWarpSpecializedILi18ENS5_IJNS4_1CILi1EEENSA_ILi8EEESB_EEENS1_35KernelTmaWarpSpecializedCooperativeEEENS5_IJNSA_ILi128EEENSA_ILi64EEENSA_ILi32EEEEEENS_6half_tENS5_IJlSB_lEEESK_SL_NS4_8TiledMMAINS4_8MMA_AtomIJNS4_4SM904GMMA25MMA_64x64x16_F32F16F16_SSILNSP_5MajorE0ELSR_0ELNSP_7ScaleInE1ELSS_1EEEEEENS4_6LayoutINS5_IJNSA_ILi2EEESB_SB_EEENS5_IJSB_NSA_ILi0EEESY_EEEEENS5_IJNS4_10UnderscoreES11_S11_EEEEENS4_23SM90_TMA_LOAD_MULTICASTENS4_14ComposedLayoutINS4_7SwizzleILi2ELi4ELi3EEENS4_18smem_ptr_flag_bitsILi16EEENSV_INS5_IJSC_SI_EEENS5_IJSI_SB_EEEEEEEvNS4_8identityENS4_13SM90_TMA_LOADES1D_vS1E_EENS_8epilogue10collective6detail29Sm90TmaWarpSpecializedAdapterINS1I_15DefaultEpilogueISK_SL_SL_NS1H_6thread17LinearCombinationISK_Li1EffLNS1M_9ScaleType4KindE0ELNS_15FloatRoundStyleE2ESK_EENS1_15EpilogueDefaultEEEEEvvEEEEvNT_6ParamsE --------------------------
	.section	.nv.constant0._ZN7cutlass13device_kernelINS_4gemm6kernel13GemmUniversalIN4cute5tupleIJiiiiEEENS1_10collective13CollectiveMmaINS1_34MainloopSm90TmaGmmaWarpSpecializedILi18ENS5_IJNS4_1CILi1EEENSA_ILi8EEESB_EEENS1_35KernelTmaWarpSpecializedCooperativeEEENS5_IJNSA_ILi128EEENSA_ILi64EEENSA_ILi32EEEEEENS_6half_tENS5_IJlSB_lEEESK_SL_NS4_8TiledMMAINS4_8MMA_AtomIJNS4_4SM904GMMA25MMA_64x64x16_F32F16F16_SSILNSP_5MajorE0ELSR_0ELNSP_7ScaleInE1ELSS_1EEEEEENS4_6LayoutINS5_IJNSA_ILi2EEESB_SB_EEENS5_IJSB_NSA_ILi0EEESY_EEEEENS5_IJNS4_10UnderscoreES11_S11_EEEEENS4_23SM90_TMA_LOAD_MULTICASTENS4_14ComposedLayoutINS4_7SwizzleILi2ELi4ELi3EEENS4_18smem_ptr_flag_bitsILi16EEENSV_INS5_IJSC_SI_EEENS5_IJSI_SB_EEEEEEEvNS4_8identityENS4_13SM90_TMA_LOADES1D_vS1E_EENS_8epilogue10collective6detail29Sm90TmaWarpSpecializedAdapterINS1I_15DefaultEpilogueISK_SL_SL_NS1H_6thread17LinearCombinationISK_Li1EffLNS1M_9ScaleType4KindE0ELNS_15FloatRoundStyleE2ESK_EENS1_15EpilogueDefaultEEEEEvvEEEEvNT_6ParamsE,"a",@progbits
	.sectionflags	@""
	.align	4
.nv.constant0._ZN7cutlass13device_kernelINS_4gemm6kernel13GemmUniversalIN4cute5tupleIJiiiiEEENS1_10collective13CollectiveMmaINS1_34MainloopSm90TmaGmmaWarpSpecializedILi18ENS5_IJNS4_1CILi1EEENSA_ILi8EEESB_EEENS1_35KernelTmaWarpSpecializedCooperativeEEENS5_IJNSA_ILi128EEENSA_ILi64EEENSA_ILi32EEEEEENS_6half_tENS5_IJlSB_lEEESK_SL_NS4_8TiledMMAINS4_8MMA_AtomIJNS4_4SM904GMMA25MMA_64x64x16_F32F16F16_SSILNSP_5MajorE0ELSR_0ELNSP_7ScaleInE1ELSS_1EEEEEENS4_6LayoutINS5_IJNSA_ILi2EEESB_SB_EEENS5_IJSB_NSA_ILi0EEESY_EEEEENS5_IJNS4_10UnderscoreES11_S11_EEEEENS4_23SM90_TMA_LOAD_MULTICASTENS4_14ComposedLayoutINS4_7SwizzleILi2ELi4ELi3EEENS4_18smem_ptr_flag_bitsILi16EEENSV_INS5_IJSC_SI_EEENS5_IJSI_SB_EEEEEEEvNS4_8identityENS4_13SM90_TMA_LOADES1D_vS1E_EENS_8epilogue10collective6detail29Sm90TmaWarpSpecializedAdapterINS1I_15DefaultEpilogueISK_SL_SL_NS1H_6thread17LinearCombinationISK_Li1EffLNS1M_9ScaleType4KindE0ELNS_15FloatRoundStyleE2ESK_EENS1_15EpilogueDefaultEEEEEvvEEEEvNT_6ParamsE:
	.zero		1664


//--------------------- SYMBOLS --------------------------

	.type		.nv.reservedSmem.offset0,@object
	.size		.nv.reservedSmem.offset0,0x4
	.type		__assertfail,@function
